	.headerflags	@"EF_CUDA_TEXMODE_UNIFIED EF_CUDA_64BIT_ADDRESS EF_CUDA_SM86 EF_CUDA_VIRTUAL_SM(EF_CUDA_SM86)"
	.elftype	@"ET_EXEC"


//--------------------- .nv.info                  --------------------------
	.section	.nv.info,"",@"SHT_CUDA_INFO"
	.align	4


	//----- nvinfo : EIATTR_REGCOUNT
	.align		4
        /*0000*/ 	.byte	0x04, 0x2f
        /*0002*/ 	.short	(.L_2 - .L_1)
	.align		4
.L_1:
        /*0004*/ 	.word	index@(triton_red_fused__to_copy_add_amax_amin_clamp_gelu_mul_reciprocal_17)
        /*0008*/ 	.word	0x0000006c


	//----- nvinfo : EIATTR_MIN_STACK_SIZE
	.align		4
.L_2:
        /*000c*/ 	.byte	0x04, 0x12
        /*000e*/ 	.short	(.L_4 - .L_3)
	.align		4
.L_3:
        /*0010*/ 	.word	index@(triton_red_fused__to_copy_add_amax_amin_clamp_gelu_mul_reciprocal_17)
        /*0014*/ 	.word	0x00000000


	//----- nvinfo : EIATTR_FRAME_SIZE
	.align		4
.L_4:
        /*0018*/ 	.byte	0x04, 0x11
        /*001a*/ 	.short	(.L_6 - .L_5)
	.align		4
.L_5:
        /*001c*/ 	.word	index@(triton_red_fused__to_copy_add_amax_amin_clamp_gelu_mul_reciprocal_17)
        /*0020*/ 	.word	0x00000000


	//----- nvinfo : EIATTR_MIN_STACK_SIZE
	.align		4
.L_6:
        /*0024*/ 	.byte	0x04, 0x12
        /*0026*/ 	.short	(.L_8 - .L_7)
	.align		4
.L_7:
        /*0028*/ 	.word	index@(triton_red_fused__to_copy_add_amax_amin_clamp_gelu_mul_reciprocal_17)
        /*002c*/ 	.word	0x00000000
.L_8:


//--------------------- .nv.info.triton_red_fused__to_copy_add_amax_amin_clamp_gelu_mul_reciprocal_17 --------------------------
	.section	.nv.info.triton_red_fused__to_copy_add_amax_amin_clamp_gelu_mul_reciprocal_17,"",@"SHT_CUDA_INFO"
	.sectionflags	@""
	.align	4


	//----- nvinfo : EIATTR_CUDA_API_VERSION
	.align		4
        /*0000*/ 	.byte	0x04, 0x37
        /*0002*/ 	.short	(.L_10 - .L_9)
.L_9:
        /*0004*/ 	.word	0x0000007c


	//----- nvinfo : EIATTR_SW2861232_WAR
	.align		4
.L_10:
        /*0008*/ 	.byte	0x01, 0x35
	.zero		2


	//----- nvinfo : EIATTR_PARAM_CBANK
	.align		4
        /*000c*/ 	.byte	0x04, 0x0a
        /*000e*/ 	.short	(.L_12 - .L_11)
	.align		4
.L_11:
        /*0010*/ 	.word	index@(.nv.constant0.triton_red_fused__to_copy_add_amax_amin_clamp_gelu_mul_reciprocal_17)
        /*0014*/ 	.short	0x0160
        /*0016*/ 	.short	0x0058


	//----- nvinfo : EIATTR_CBANK_PARAM_SIZE
	.align		4
.L_12:
        /*0018*/ 	.byte	0x03, 0x19
        /*001a*/ 	.short	0x0058


	//----- nvinfo : EIATTR_KPARAM_INFO
	.align		4
        /*001c*/ 	.byte	0x04, 0x17
        /*001e*/ 	.short	(.L_14 - .L_13)
.L_13:
        /*0020*/ 	.word	0x00000000
        /*0024*/ 	.short	0x000b
        /*0026*/ 	.short	0x0050
        /*0028*/ 	.byte	0x00, 0xf4, 0x21, 0x00


	//----- nvinfo : EIATTR_KPARAM_INFO
	.align		4
.L_14:
        /*002c*/ 	.byte	0x04, 0x17
        /*002e*/ 	.short	(.L_16 - .L_15)
.L_15:
        /*0030*/ 	.word	0x00000000
        /*0034*/ 	.short	0x000a
        /*0036*/ 	.short	0x004c
        /*0038*/ 	.byte	0x00, 0xf0, 0x11, 0x00


	//----- nvinfo : EIATTR_KPARAM_INFO
	.align		4
.L_16:
        /*003c*/ 	.byte	0x04, 0x17
        /*003e*/ 	.short	(.L_18 - .L_17)
.L_17:
        /*0040*/ 	.word	0x00000000
        /*0044*/ 	.short	0x0009
        /*0046*/ 	.short	0x0048
        /*0048*/ 	.byte	0x00, 0xf0, 0x11, 0x00


	//----- nvinfo : EIATTR_KPARAM_INFO
	.align		4
.L_18:
        /*004c*/ 	.byte	0x04, 0x17
        /*004e*/ 	.short	(.L_20 - .L_19)
.L_19:
        /*0050*/ 	.word	0x00000000
        /*0054*/ 	.short	0x0008
        /*0056*/ 	.short	0x0040
        /*0058*/ 	.byte	0x00, 0xf4, 0x21, 0x00


	//----- nvinfo : EIATTR_KPARAM_INFO
	.align		4
.L_20:
        /*005c*/ 	.byte	0x04, 0x17
        /*005e*/ 	.short	(.L_22 - .L_21)
.L_21:
        /*0060*/ 	.word	0x00000000
        /*0064*/ 	.short	0x0007
        /*0066*/ 	.short	0x0038
        /*0068*/ 	.byte	0x00, 0xf4, 0x21, 0x00


	//----- nvinfo : EIATTR_KPARAM_INFO
	.align		4
.L_22:
        /*006c*/ 	.byte	0x04, 0x17
        /*006e*/ 	.short	(.L_24 - .L_23)
.L_23:
        /*0070*/ 	.word	0x00000000
        /*0074*/ 	.short	0x0006
        /*0076*/ 	.short	0x0030
        /*0078*/ 	.byte	0x00, 0xf4, 0x21, 0x00


	//----- nvinfo : EIATTR_KPARAM_INFO
	.align		4
.L_24:
        /*007c*/ 	.byte	0x04, 0x17
        /*007e*/ 	.short	(.L_26 - .L_25)
.L_25:
        /*0080*/ 	.word	0x00000000
        /*0084*/ 	.short	0x0005
        /*0086*/ 	.short	0x0028
        /*0088*/ 	.byte	0x00, 0xf4, 0x21, 0x00


	//----- nvinfo : EIATTR_KPARAM_INFO
	.align		4
.L_26:
        /*008c*/ 	.byte	0x04, 0x17
        /*008e*/ 	.short	(.L_28 - .L_27)
.L_27:
        /*0090*/ 	.word	0x00000000
        /*0094*/ 	.short	0x0004
        /*0096*/ 	.short	0x0020
        /*0098*/ 	.byte	0x00, 0xf4, 0x21, 0x00


	//----- nvinfo : EIATTR_KPARAM_INFO
	.align		4
.L_28:
        /*009c*/ 	.byte	0x04, 0x17
        /*009e*/ 	.short	(.L_30 - .L_29)
.L_29:
        /*00a0*/ 	.word	0x00000000
        /*00a4*/ 	.short	0x0003
        /*00a6*/ 	.short	0x0018
        /*00a8*/ 	.byte	0x00, 0xf4, 0x21, 0x00


	//----- nvinfo : EIATTR_KPARAM_INFO
	.align		4
.L_30:
        /*00ac*/ 	.byte	0x04, 0x17
        /*00ae*/ 	.short	(.L_32 - .L_31)
.L_31:
        /*00b0*/ 	.word	0x00000000
        /*00b4*/ 	.short	0x0002
        /*00b6*/ 	.short	0x0010
        /*00b8*/ 	.byte	0x00, 0xf4, 0x21, 0x00


	//----- nvinfo : EIATTR_KPARAM_INFO
	.align		4
.L_32:
        /*00bc*/ 	.byte	0x04, 0x17
        /*00be*/ 	.short	(.L_34 - .L_33)
.L_33:
        /*00c0*/ 	.word	0x00000000
        /*00c4*/ 	.short	0x0001
        /*00c6*/ 	.short	0x0008
        /*00c8*/ 	.byte	0x00, 0xf4, 0x21, 0x00


	//----- nvinfo : EIATTR_KPARAM_INFO
	.align		4
.L_34:
        /*00cc*/ 	.byte	0x04, 0x17
        /*00ce*/ 	.short	(.L_36 - .L_35)
.L_35:
        /*00d0*/ 	.word	0x00000000
        /*00d4*/ 	.short	0x0000
        /*00d6*/ 	.short	0x0000
        /*00d8*/ 	.byte	0x00, 0xf4, 0x21, 0x00


	//----- nvinfo : EIATTR_MAXREG_COUNT
	.align		4
.L_36:
        /*00dc*/ 	.byte	0x03, 0x1b
        /*00de*/ 	.short	0x0080


	//----- nvinfo : EIATTR_COOP_GROUP_MASK_REGIDS
	.align		4
        /*00e0*/ 	.byte	0x04, 0x29
        /*00e2*/ 	.short	(.L_38 - .L_37)


	//   ....[0]....
.L_37:
        /*00e4*/ 	.word	0xffffffff


	//   ....[1]....
        /*00e8*/ 	.word	0xffffffff


	//   ....[2]....
        /*00ec*/ 	.word	0xffffffff


	//   ....[3]....
        /*00f0*/ 	.word	0xffffffff


	//   ....[4]....
        /*00f4*/ 	.word	0xffffffff


	//   ....[5]....
        /*00f8*/ 	.word	0xffffffff


	//   ....[6]....
        /*00fc*/ 	.word	0xffffffff


	//   ....[7]....
        /*0100*/ 	.word	0xffffffff


	//   ....[8]....
        /*0104*/ 	.word	0xffffffff


	//   ....[9]....
        /*0108*/ 	.word	0xffffffff


	//   ....[10]....
        /*010c*/ 	.word	0xffffffff


	//   ....[11]....
        /*0110*/ 	.word	0xffffffff


	//   ....[12]....
        /*0114*/ 	.word	0xffffffff


	//   ....[13]....
        /*0118*/ 	.word	0xffffffff


	//   ....[14]....
        /*011c*/ 	.word	0xffffffff


	//   ....[15]....
        /*0120*/ 	.word	0xffffffff


	//   ....[16]....
        /*0124*/ 	.word	0xffffffff


	//   ....[17]....
        /*0128*/ 	.word	0xffffffff


	//   ....[18]....
        /*012c*/ 	.word	0xffffffff


	//   ....[19]....
        /*0130*/ 	.word	0xffffffff


	//   ....[20]....
        /*0134*/ 	.word	0xffffffff


	//   ....[21]....
        /*0138*/ 	.word	0xffffffff


	//   ....[22]....
        /*013c*/ 	.word	0xffffffff


	//   ....[23]....
        /*0140*/ 	.word	0xffffffff


	//   ....[24]....
        /*0144*/ 	.word	0xffffffff


	//   ....[25]....
        /*0148*/ 	.word	0xffffffff


	//   ....[26]....
        /*014c*/ 	.word	0xffffffff


	//   ....[27]....
        /*0150*/ 	.word	0xffffffff


	//----- nvinfo : EIATTR_COOP_GROUP_INSTR_OFFSETS
	.align		4
.L_38:
        /*0154*/ 	.byte	0x04, 0x28
        /*0156*/ 	.short	(.L_40 - .L_39)


	//   ....[0]....
.L_39:
        /*0158*/ 	.word	0x000036e0


	//   ....[1]....
        /*015c*/ 	.word	0x00003720


	//   ....[2]....
        /*0160*/ 	.word	0x00003760


	//   ....[3]....
        /*0164*/ 	.word	0x00003790


	//   ....[4]....
        /*0168*/ 	.word	0x000037e0


	//   ....[5]....
        /*016c*/ 	.word	0x00003810


	//   ....[6]....
        /*0170*/ 	.word	0x00003870


	//   ....[7]....
        /*0174*/ 	.word	0x000038b0


	//   ....[8]....
        /*0178*/ 	.word	0x000039b0


	//   ....[9]....
        /*017c*/ 	.word	0x000039f0


	//   ....[10]....
        /*0180*/ 	.word	0x00003c90


	//   ....[11]....
        /*0184*/ 	.word	0x00003cd0


	//   ....[12]....
        /*0188*/ 	.word	0x00003ce0


	//   ....[13]....
        /*018c*/ 	.word	0x00003d20


	//   ....[14]....
        /*0190*/ 	.word	0x00003d50


	//   ....[15]....
        /*0194*/ 	.word	0x00003db0


	//   ....[16]....
        /*0198*/ 	.word	0x00003df0


	//   ....[17]....
        /*019c*/ 	.word	0x00003e20


	//   ....[18]....
        /*01a0*/ 	.word	0x00003e70


	//   ....[19]....
        /*01a4*/ 	.word	0x00003eb0


	//   ....[20]....
        /*01a8*/ 	.word	0x00003ef0


	//   ....[21]....
        /*01ac*/ 	.word	0x00003f40


	//   ....[22]....
        /*01b0*/ 	.word	0x00003fc0


	//   ....[23]....
        /*01b4*/ 	.word	0x00003ff0


	//   ....[24]....
        /*01b8*/ 	.word	0x00004130


	//   ....[25]....
        /*01bc*/ 	.word	0x00004190


	//   ....[26]....
        /*01c0*/ 	.word	0x000041d0


	//   ....[27]....
        /*01c4*/ 	.word	0x00004210


	//----- nvinfo : EIATTR_EXIT_INSTR_OFFSETS
	.align		4
.L_40:
        /*01c8*/ 	.byte	0x04, 0x1c
        /*01ca*/ 	.short	(.L_42 - .L_41)


	//   ....[0]....
.L_41:
        /*01cc*/ 	.word	0x00006fa0


	//----- nvinfo : EIATTR_REQNTID
	.align		4
.L_42:
        /*01d0*/ 	.byte	0x04, 0x10
        /*01d2*/ 	.short	(.L_44 - .L_43)
.L_43:
        /*01d4*/ 	.word	0x00000200
        /*01d8*/ 	.word	0x00000001
        /*01dc*/ 	.word	0x00000001


	//----- nvinfo : EIATTR_CRS_STACK_SIZE
	.align		4
.L_44:
        /*01e0*/ 	.byte	0x04, 0x1e
        /*01e2*/ 	.short	(.L_46 - .L_45)
.L_45:
        /*01e4*/ 	.word	0x00000000
.L_46:


//--------------------- .nv.callgraph             --------------------------
	.section	.nv.callgraph,"",@"SHT_CUDA_CALLGRAPH"
	.align	4
	.sectionentsize	8
	.align		4
        /*0000*/ 	.word	0x00000000
	.align		4
        /*0004*/ 	.word	0xffffffff
	.align		4
        /*0008*/ 	.word	0x00000000
	.align		4
        /*000c*/ 	.word	0xfffffffe
	.align		4
        /*0010*/ 	.word	0x00000000
	.align		4
        /*0014*/ 	.word	0xfffffffd
	.align		4
        /*0018*/ 	.word	0x00000000
	.align		4
        /*001c*/ 	.word	0xfffffffc


//--------------------- .nv.rel.action            --------------------------
	.section	.nv.rel.action,"",@"SHT_CUDA_RELOCINFO"
	.align	8
	.sectionentsize	8
        /*0000*/ 	.byte	0x73, 0x00, 0x00, 0x00, 0x00, 0x00, 0x00, 0x00, 0x00, 0x00, 0x00, 0x11, 0x25, 0x00, 0x05, 0x36


//--------------------- .nv.constant4             --------------------------
	.section	.nv.constant4,"a",@progbits
	.align	8
	.align		8
.nv.constant4:
        /*0000*/ 	.dword	_$_str


//--------------------- .nv.constant0.triton_red_fused__to_copy_add_amax_amin_clamp_gelu_mul_reciprocal_17 --------------------------
	.section	.nv.constant0.triton_red_fused__to_copy_add_amax_amin_clamp_gelu_mul_reciprocal_17,"a",@progbits
	.sectionflags	@""
	.align	4
.nv.constant0.triton_red_fused__to_copy_add_amax_amin_clamp_gelu_mul_reciprocal_17:
	.zero		440


//--------------------- .text.triton_red_fused__to_copy_add_amax_amin_clamp_gelu_mul_reciprocal_17 --------------------------
	.section	.text.triton_red_fused__to_copy_add_amax_amin_clamp_gelu_mul_reciprocal_17,"ax",@progbits
	.sectionflags	@"SHF_BARRIERS=1"
	.sectioninfo	@"SHI_REGISTERS=108"
	.align	128
        .global         triton_red_fused__to_copy_add_amax_amin_clamp_gelu_mul_reciprocal_17
        .type           triton_red_fused__to_copy_add_amax_amin_clamp_gelu_mul_reciprocal_17,@function
        .size           triton_red_fused__to_copy_add_amax_amin_clamp_gelu_mul_reciprocal_17,(.L_x_97 - triton_red_fused__to_copy_add_amax_amin_clamp_gelu_mul_reciprocal_17)
        .other          triton_red_fused__to_copy_add_amax_amin_clamp_gelu_mul_reciprocal_17,@"STO_CUDA_ENTRY STV_DEFAULT"
triton_red_fused__to_copy_add_amax_amin_clamp_gelu_mul_reciprocal_17:
.text.triton_red_fused__to_copy_add_amax_amin_clamp_gelu_mul_reciprocal_17:
[----:B------:R-:W-:Y:S02]  /*0000*/  IMAD.MOV.U32 R1, RZ, RZ, c[0x0][0x28] ;  /* 0x00000a00ff017624 */ /* 0x000fe400078e00ff */
[----:B------:R-:W0:Y:S01]  /*0010*/  S2R R39, SR_TID.X ;  /* 0x0000000000277919 */ /* 0x000e220000002100 */
[----:B------:R-:W-:Y:S01]  /*0020*/  MOV R7, 0x2 ;  /* 0x0000000200077802 */ /* 0x000fe20000000f00 */
[----:B------:R-:W-:Y:S01]  /*0030*/  ULDC.64 UR4, c[0x0][0x118] ;  /* 0x0000460000047ab9 */ /* 0x000fe20000000a00 */
[----:B------:R-:W-:Y:S01]  /*0040*/  PRMT R2, RZ, 0x7610, R2 ;  /* 0x00007610ff027816 */ /* 0x000fe20000000002 */
[----:B------:R-:W1:Y:S01]  /*0050*/  S2R R38, SR_CTAID.X ;  /* 0x0000000000267919 */ /* 0x000e620000002500 */
[----:B0-----:R-:W-:Y:S01]  /*0060*/  SHF.R.U32.HI R0, RZ, 0x8, R39 ;  /* 0x00000008ff007819 */ /* 0x001fe20000011627 */
[----:B-1----:R-:W-:-:S03]  /*0070*/  IMAD.SHL.U32 R3, R38, 0x2, RZ ;  /* 0x0000000226037824 */ /* 0x002fc600078e00ff */
[----:B------:R-:W-:-:S04]  /*0080*/  SGXT.U32 R0, R0, 0x1 ;  /* 0x000000010000781a */ /* 0x000fc80000000000 */
[----:B------:R-:W-:-:S04]  /*0090*/  LOP3.LUT R6, R0, R3, RZ, 0xfc, !PT ;  /* 0x0000000300067212 */ /* 0x000fc800078efcff */
[C---:B------:R-:W-:Y:S01]  /*00a0*/  ISETP.GE.AND P1, PT, R6.reuse, 0xe10, PT ;  /* 0x00000e100600780c */ /* 0x040fe20003f26270 */
[----:B------:R-:W-:Y:S01]  /*00b0*/  IMAD.WIDE R4, R6, R7, c[0x0][0x168] ;  /* 0x00005a0006047625 */ /* 0x000fe200078e0207 */
[----:B------:R-:W-:-:S11]  /*00c0*/  PRMT R8, RZ, 0x7610, R8 ;  /* 0x00007610ff087816 */ /* 0x000fd60000000008 */
[----:B------:R0:W2:Y:S01]  /*00d0*/  @!P1 LDG.E.EL.U16 R2, [R4.64] ;  /* 0x0000000404029981 */ /* 0x0000a2000c2e1500 */
[----:B------:R-:W-:-:S05]  /*00e0*/  IMAD.WIDE R6, R6, R7, c[0x0][0x170] ;  /* 0x00005c0006067625 */ /* 0x000fca00078e0207 */
[----:B------:R1:W3:Y:S01]  /*00f0*/  @!P1 LDG.E.EL.U16 R8, [R6.64] ;  /* 0x0000000406089981 */ /* 0x0002e2000c2e1500 */
[----:B------:R-:W-:Y:S01]  /*0100*/  IMAD R38, R38, 0x6000, RZ ;  /* 0x0000600026267824 */ /* 0x000fe200078e02ff */
[C---:B------:R-:W-:Y:S01]  /*0110*/  LOP3.LUT R32, R39.reuse, 0x1ff, RZ, 0xc0, !PT ;  /* 0x000001ff27207812 */ /* 0x040fe200078ec0ff */
[----:B------:R-:W-:Y:S01]  /*0120*/  IMAD.MOV.U32 R33, RZ, RZ, 0x10 ;  /* 0x00000010ff217424 */ /* 0x000fe200078e00ff */
[----:B0-----:R-:W-:Y:S01]  /*0130*/  SHF.R.U32.HI R5, RZ, 0x6, R39 ;  /* 0x00000006ff057819 */ /* 0x001fe20000011627 */
[----:B------:R-:W-:Y:S01]  /*0140*/  IMAD.MOV.U32 R42, RZ, RZ, -0x800000 ;  /* 0xff800000ff2a7424 */ /* 0x000fe200078e00ff */
[----:B------:R-:W-:Y:S01]  /*0150*/  SHF.L.U32 R37, R39, 0x2, RZ ;  /* 0x0000000227257819 */ /* 0x000fe200000006ff */
[-C--:B------:R-:W-:Y:S01]  /*0160*/  IMAD.WIDE.U32 R28, R32, R33.reuse, c[0x0][0x180] ;  /* 0x00006000201c7625 */ /* 0x080fe200078e0021 */
[----:B------:R-:W-:Y:S02]  /*0170*/  LOP3.LUT R31, R5, 0x4, RZ, 0xc0, !PT ;  /* 0x00000004051f7812 */ /* 0x000fe400078ec0ff */
[----:B------:R-:W-:Y:S01]  /*0180*/  MOV R41, 0x7f800000 ;  /* 0x7f80000000297802 */ /* 0x000fe20000000f00 */
[----:B-1----:R-:W-:Y:S01]  /*0190*/  IMAD R7, R0, 0x3000, R38 ;  /* 0x0000300000077824 */ /* 0x002fe200078e0226 */
[----:B------:R-:W-:Y:S01]  /*01a0*/  LOP3.LUT R38, R38, 0x7fc, R37, 0xf8, !PT ;  /* 0x000007fc26267812 */ /* 0x000fe200078ef825 */
[----:B------:R-:W-:Y:S01]  /*01b0*/  IMAD.WIDE.U32 R32, R32, R33, c[0x0][0x178] ;  /* 0x00005e0020207625 */ /* 0x000fe200078e0021 */
[----:B------:R-:W-:-:S02]  /*01c0*/  MOV R34, 0xffffffff ;  /* 0xffffffff00227802 */ /* 0x000fc40000000f00 */
[----:B------:R-:W-:Y:S01]  /*01d0*/  MOV R45, 0xff800000 ;  /* 0xff800000002d7802 */ /* 0x000fe20000000f00 */
[----:B------:R-:W-:Y:S01]  /*01e0*/  IMAD.MOV.U32 R35, RZ, RZ, -0x1000 ;  /* 0xfffff000ff237424 */ /* 0x000fe200078e00ff */
[----:B------:R-:W-:Y:S01]  /*01f0*/  MOV R48, 0x7f800000 ;  /* 0x7f80000000307802 */ /* 0x000fe20000000f00 */
[----:B------:R-:W-:Y:S01]  /*0200*/  IMAD.MOV.U32 R43, RZ, RZ, -0x800000 ;  /* 0xff800000ff2b7424 */ /* 0x000fe200078e00ff */
[----:B------:R-:W-:Y:S01]  /*0210*/  MOV R51, 0x7f800000 ;  /* 0x7f80000000337802 */ /* 0x000fe20000000f00 */
[----:B------:R-:W-:Y:S01]  /*0220*/  IMAD.MOV.U32 R44, RZ, RZ, 0x7f800000 ;  /* 0x7f800000ff2c7424 */ /* 0x000fe200078e00ff */
[----:B------:R-:W-:Y:S01]  /*0230*/  MOV R75, 0x7f800000 ;  /* 0x7f800000004b7802 */ /* 0x000fe20000000f00 */
[----:B------:R-:W-:Y:S01]  /*0240*/  IMAD.MOV.U32 R46, RZ, RZ, -0x800000 ;  /* 0xff800000ff2e7424 */ /* 0x000fe200078e00ff */
[----:B------:R-:W-:Y:S01]  /*0250*/  MOV R57, 0xff800000 ;  /* 0xff80000000397802 */ /* 0x000fe20000000f00 */
[----:B------:R-:W-:Y:S01]  /*0260*/  IMAD.MOV.U32 R47, RZ, RZ, 0x7f800000 ;  /* 0x7f800000ff2f7424 */ /* 0x000fe200078e00ff */
        /* <DEDUP_REMOVED lines=8> */
[----:B------:R-:W-:Y:S01]  /*02f0*/  LOP3.LUT R37, R37, 0x7fc, RZ, 0xc0, !PT ;  /* 0x000007fc25257812 */ /* 0x000fe200078ec0ff */
[----:B------:R-:W-:Y:S01]  /*0300*/  IMAD.MOV.U32 R76, RZ, RZ, 0x7f800000 ;  /* 0x7f800000ff4c7424 */ /* 0x000fe200078e00ff */
[----:B------:R-:W-:Y:S01]  /*0310*/  IADD3 R73, R3, 0x1, RZ ;  /* 0x0000000103497810 */ /* 0x000fe20007ffe0ff */
[----:B------:R-:W-:-:S02]  /*0320*/  IMAD.MOV.U32 R56, RZ, RZ, 0x7f800000 ;  /* 0x7f800000ff387424 */ /* 0x000fc400078e00ff */
[----:B------:R-:W-:Y:S02]  /*0330*/  IMAD.MOV.U32 R58, RZ, RZ, -0x800000 ;  /* 0xff800000ff3a7424 */ /* 0x000fe400078e00ff */
[----:B------:R-:W-:Y:S02]  /*0340*/  IMAD.MOV.U32 R59, RZ, RZ, -0x800000 ;  /* 0xff800000ff3b7424 */ /* 0x000fe400078e00ff */
[----:B------:R-:W-:Y:S02]  /*0350*/  IMAD.MOV.U32 R61, RZ, RZ, -0x800000 ;  /* 0xff800000ff3d7424 */ /* 0x000fe400078e00ff */
[----:B------:R-:W-:Y:S02]  /*0360*/  IMAD.MOV.U32 R62, RZ, RZ, -0x800000 ;  /* 0xff800000ff3e7424 */ /* 0x000fe400078e00ff */
[----:B------:R-:W-:Y:S02]  /*0370*/  IMAD.MOV.U32 R64, RZ, RZ, -0x800000 ;  /* 0xff800000ff407424 */ /* 0x000fe400078e00ff */
[----:B------:R-:W-:-:S02]  /*0380*/  IMAD.MOV.U32 R65, RZ, RZ, -0x800000 ;  /* 0xff800000ff417424 */ /* 0x000fc400078e00ff */
[----:B------:R-:W-:Y:S02]  /*0390*/  IMAD.MOV.U32 R67, RZ, RZ, -0x800000 ;  /* 0xff800000ff437424 */ /* 0x000fe400078e00ff */
[----:B------:R-:W-:Y:S02]  /*03a0*/  IMAD.MOV.U32 R68, RZ, RZ, -0x800000 ;  /* 0xff800000ff447424 */ /* 0x000fe400078e00ff */
[----:B------:R-:W-:Y:S02]  /*03b0*/  IMAD.MOV.U32 R72, RZ, RZ, 0x7f800000 ;  /* 0x7f800000ff487424 */ /* 0x000fe400078e00ff */
[----:B------:R-:W-:Y:S02]  /*03c0*/  IMAD.MOV.U32 R70, RZ, RZ, 0x7f800000 ;  /* 0x7f800000ff467424 */ /* 0x000fe400078e00ff */
[----:B------:R-:W-:Y:S02]  /*03d0*/  IMAD.MOV.U32 R69, RZ, RZ, 0x7f800000 ;  /* 0x7f800000ff457424 */ /* 0x000fe400078e00ff */
[----:B--2---:R-:W-:-:S05]  /*03e0*/  IMAD.U32 R9, R2, 0x10000, RZ ;  /* 0x0001000002097824 */ /* 0x004fca00078e00ff */
[----:B------:R-:W-:Y:S01]  /*03f0*/  FSETP.GE.AND P0, PT, R9, RZ, PT ;  /* 0x000000ff0900720b */ /* 0x000fe20003f06000 */
[----:B---3--:R-:W-:-:S03]  /*0400*/  IMAD.U32 R4, R8, 0x10000, RZ ;  /* 0x0001000008047824 */ /* 0x008fc600078e00ff */
[----:B------:R-:W-:Y:S02]  /*0410*/  SEL R2, R2, RZ, !P0 ;  /* 0x000000ff02027207 */ /* 0x000fe40004000000 */
[----:B------:R-:W-:Y:S02]  /*0420*/  FSETP.GTU.AND P0, PT, R4, RZ, PT ;  /* 0x000000ff0400720b */ /* 0x000fe40003f0c000 */
[----:B------:R-:W-:Y:S02]  /*0430*/  SHF.L.U32 R2, R2, 0x10, RZ ;  /* 0x0000001002027819 */ /* 0x000fe400000006ff */
[----:B------:R-:W-:-:S03]  /*0440*/  SEL R8, R8, RZ, P0 ;  /* 0x000000ff08087207 */ /* 0x000fc60000000000 */
[----:B------:R-:W-:Y:S01]  /*0450*/  FADD R36, RZ, -R2 ;  /* 0x80000002ff247221 */ /* 0x000fe20000000000 */
[----:B------:R-:W-:Y:S01]  /*0460*/  SHF.L.U32 R5, R8, 0x10, RZ ;  /* 0x0000001008057819 */ /* 0x000fe200000006ff */
[C---:B------:R-:W-:Y:S02]  /*0470*/  IMAD.SHL.U32 R2, R39.reuse, 0x10, RZ ;  /* 0x0000001027027824 */ /* 0x040fe400078e00ff */
[----:B------:R-:W-:Y:S01]  /*0480*/  IMAD.SHL.U32 R39, R39, 0x20, RZ ;  /* 0x0000002027277824 */ /* 0x000fe200078e00ff */
[C---:B------:R-:W-:Y:S02]  /*0490*/  FSETP.NAN.AND P2, PT, R36.reuse, R36, PT ;  /* 0x000000242400720b */ /* 0x040fe40003f48000 */
[----:B------:R-:W-:Y:S02]  /*04a0*/  FSETP.GT.AND P0, PT, R36, R5, PT ;  /* 0x000000052400720b */ /* 0x000fe40003f04000 */
[----:B------:R-:W-:Y:S02]  /*04b0*/  LOP3.LUT R30, R2, 0x1ff0, RZ, 0xc0, !PT ;  /* 0x00001ff0021e7812 */ /* 0x000fe400078ec0ff */
[----:B------:R-:W-:-:S03]  /*04c0*/  LOP3.LUT R39, R39, 0x3fe0, RZ, 0xc0, !PT ;  /* 0x00003fe027277812 */ /* 0x000fc600078ec0ff */
[----:B------:R-:W-:Y:S01]  /*04d0*/  IMAD.IADD R30, R30, 0x1, R31 ;  /* 0x000000011e1e7824 */ /* 0x000fe200078e021f */
[----:B------:R-:W-:Y:S02]  /*04e0*/  LOP3.LUT R31, R31, 0x1ff0, R2, 0xf8, !PT ;  /* 0x00001ff01f1f7812 */ /* 0x000fe400078ef802 */
[----:B------:R-:W-:Y:S02]  /*04f0*/  LOP3.LUT R2, R2, 0xff0, RZ, 0xc0, !PT ;  /* 0x00000ff002027812 */ /* 0x000fe400078ec0ff */
[----:B------:R-:W-:Y:S02]  /*0500*/  @!P2 FSEL R36, R36, R5, P0 ;  /* 0x000000052424a208 */ /* 0x000fe40000000000 */
[----:B------:R-:W-:Y:S01]  /*0510*/  ISETP.GE.AND P2, PT, R3, 0xe10, PT ;  /* 0x00000e100300780c */ /* 0x000fe20003f46270 */
[----:B------:R-:W-:Y:S02]  /*0520*/  IMAD.IADD R2, R2, 0x1, R7 ;  /* 0x0000000102027824 */ /* 0x000fe400078e0207 */
[----:B------:R-:W-:-:S05]  /*0530*/  FMUL R36, R36, 0.0078740157186985015869 ;  /* 0x3c01020424247820 */ /* 0x000fca0000400000 */
[C---:B------:R-:W-:Y:S02]  /*0540*/  FSETP.GT.AND P0, PT, R36.reuse, 9.9999997473787516356e-06, PT ;  /* 0x3727c5ac2400780b */ /* 0x040fe40003f04000 */
[----:B------:R-:W-:-:S11]  /*0550*/  FSETP.NAN.AND P3, PT, R36, R36, PT ;  /* 0x000000242400720b */ /* 0x000fd60003f68000 */
[----:B------:R-:W-:Y:S02]  /*0560*/  @!P0 FSEL R36, R36, 9.9999997473787516356e-06, P3 ;  /* 0x3727c5ac24248808 */ /* 0x000fe40001800000 */
.L_x_49:
[----:B------:R-:W-:Y:S01]  /*0570*/  IADD3 R55, R2, R35, RZ ;  /* 0x0000002302377210 */ /* 0x000fe20007ffe0ff */
[----:B------:R-:W-:Y:S01]  /*0580*/  IMAD.MOV.U32 R40, RZ, RZ, 0x4 ;  /* 0x00000004ff287424 */ /* 0x000fe200078e00ff */
[----:B0-----:R-:W-:Y:S01]  /*0590*/  CS2R R4, SRZ ;  /* 0x0000000000047805 */ /* 0x001fe2000001ff00 */
[----:B------:R-:W-:Y:S01]  /*05a0*/  CS2R R6, SRZ ;  /* 0x0000000000067805 */ /* 0x000fe2000001ff00 */
[C---:B------:R-:W-:Y:S01]  /*05b0*/  IADD3 R19, R55.reuse, 0x1000, RZ ;  /* 0x0000100037137810 */ /* 0x040fe20007ffe0ff */
[----:B------:R-:W-:Y:S01]  /*05c0*/  CS2R R8, SRZ ;  /* 0x0000000000087805 */ /* 0x000fe2000001ff00 */
[C---:B------:R-:W-:Y:S01]  /*05d0*/  IADD3 R21, R55.reuse, 0x1004, RZ ;  /* 0x0000100437157810 */ /* 0x040fe20007ffe0ff */
[----:B------:R-:W-:Y:S01]  /*05e0*/  CS2R R10, SRZ ;  /* 0x00000000000a7805 */ /* 0x000fe2000001ff00 */
[----:B------:R-:W-:Y:S01]  /*05f0*/  IADD3 R53, R55, 0x1008, RZ ;  /* 0x0000100837357810 */ /* 0x000fe20007ffe0ff */
[-C--:B------:R-:W-:Y:S01]  /*0600*/  IMAD.WIDE R18, R19, R40.reuse, c[0x0][0x160] ;  /* 0x0000580013127625 */ /* 0x080fe200078e0228 */
[----:B------:R-:W-:Y:S01]  /*0610*/  IADD3 R55, R55, 0x100c, RZ ;  /* 0x0000100c37377810 */ /* 0x000fe20007ffe0ff */
[----:B------:R-:W-:Y:S01]  /*0620*/  CS2R R12, SRZ ;  /* 0x00000000000c7805 */ /* 0x000fe2000001ff00 */
[----:B------:R-:W-:Y:S01]  /*0630*/  CS2R R14, SRZ ;  /* 0x00000000000e7805 */ /* 0x000fe2000001ff00 */
[----:B------:R-:W-:Y:S01]  /*0640*/  IMAD.WIDE R20, R21, R40, c[0x0][0x160] ;  /* 0x0000580015147625 */ /* 0x000fe200078e0228 */
[----:B------:R0:W2:Y:S01]  /*0650*/  @!P1 LDG.E.EF.128 R4, [R18.64] ;  /* 0x0000000412049981 */ /* 0x0000a2000c0e1d00 */
[----:B------:R-:W-:-:S02]  /*0660*/  CS2R R16, SRZ ;  /* 0x0000000000107805 */ /* 0x000fc4000001ff00 */
[-C--:B------:R-:W-:Y:S01]  /*0670*/  IMAD.WIDE R52, R53, R40.reuse, c[0x0][0x160] ;  /* 0x0000580035347625 */ /* 0x080fe200078e0228 */
[----:B------:R1:W3:Y:S03]  /*0680*/  @!P1 LDG.E.EF.128 R8, [R20.64] ;  /* 0x0000000414089981 */ /* 0x0002e6000c0e1d00 */
[----:B------:R-:W-:Y:S01]  /*0690*/  IMAD.WIDE R54, R55, R40, c[0x0][0x160] ;  /* 0x0000580037367625 */ /* 0x000fe200078e0228 */
[----:B------:R4:W5:Y:S01]  /*06a0*/  @!P1 LDG.E.EF.128 R12, [R52.64] ;  /* 0x00000004340c9981 */ /* 0x000962000c0e1d00 */
[----:B0-----:R-:W-:-:S03]  /*06b0*/  CS2R R18, SRZ ;  /* 0x0000000000127805 */ /* 0x001fc6000001ff00 */
[----:B------:R-:W5:Y:S04]  /*06c0*/  LDG.E.EL.128 R24, [R28.64] ;  /* 0x000000041c187981 */ /* 0x000f68000c2e1d00 */
[----:B------:R0:W5:Y:S04]  /*06d0*/  @!P1 LDG.E.EF.128 R16, [R54.64] ;  /* 0x0000000436109981 */ /* 0x000168000c0e1d00 */
[----:B-1----:R-:W5:Y:S01]  /*06e0*/  LDG.E.EL.128 R20, [R32.64] ;  /* 0x0000000420147981 */ /* 0x002f62000c2e1d00 */
[----:B------:R-:W-:Y:S03]  /*06f0*/  BSSY B0, `(.L_x_0) ;  /* 0x0000061000007945 */ /* 0x000fe60003800000 */
[----:B------:R-:W-:Y:S01]  /*0700*/  BAR.SYNC.DEFER_BLOCKING 0x0 ;  /* 0x0000000000007b1d */ /* 0x000fe20000010000 */
[----:B--2---:R-:W-:-:S02]  /*0710*/  I2FP.F32.S32 R77, R4 ;  /* 0x00000004004d7245 */ /* 0x004fc40000201400 */
[----:B------:R-:W-:Y:S02]  /*0720*/  I2FP.F32.S32 R5, R5 ;  /* 0x0000000500057245 */ /* 0x000fe40000201400 */
[----:B------:R-:W-:Y:S02]  /*0730*/  I2FP.F32.S32 R79, R6 ;  /* 0x00000006004f7245 */ /* 0x000fe40000201400 */
[----:B------:R-:W-:Y:S02]  /*0740*/  I2FP.F32.S32 R7, R7 ;  /* 0x0000000700077245 */ /* 0x000fe40000201400 */
[----:B---3--:R-:W-:Y:S02]  /*0750*/  I2FP.F32.S32 R81, R8 ;  /* 0x0000000800517245 */ /* 0x008fe40000201400 */
[----:B----4-:R-:W-:Y:S02]  /*0760*/  I2FP.F32.S32 R53, R9 ;  /* 0x0000000900357245 */ /* 0x010fe40000201400 */
[----:B0-----:R-:W-:-:S02]  /*0770*/  I2FP.F32.S32 R55, R10 ;  /* 0x0000000a00377245 */ /* 0x001fc40000201400 */
[----:B------:R-:W-:Y:S02]  /*0780*/  I2FP.F32.S32 R83, R11 ;  /* 0x0000000b00537245 */ /* 0x000fe40000201400 */
[----:B-----5:R-:W-:Y:S02]  /*0790*/  I2FP.F32.S32 R85, R12 ;  /* 0x0000000c00557245 */ /* 0x020fe40000201400 */
[----:B------:R-:W-:Y:S02]  /*07a0*/  I2FP.F32.S32 R87, R13 ;  /* 0x0000000d00577245 */ /* 0x000fe40000201400 */
[----:B------:R-:W-:Y:S02]  /*07b0*/  I2FP.F32.S32 R89, R14 ;  /* 0x0000000e00597245 */ /* 0x000fe40000201400 */
[----:B------:R-:W-:Y:S02]  /*07c0*/  I2FP.F32.S32 R91, R15 ;  /* 0x0000000f005b7245 */ /* 0x000fe40000201400 */
[----:B------:R-:W-:-:S02]  /*07d0*/  I2FP.F32.S32 R93, R16 ;  /* 0x00000010005d7245 */ /* 0x000fc40000201400 */
[----:B------:R-:W-:Y:S02]  /*07e0*/  I2FP.F32.S32 R95, R17 ;  /* 0x00000011005f7245 */ /* 0x000fe40000201400 */
[----:B------:R-:W-:Y:S02]  /*07f0*/  I2FP.F32.S32 R97, R18 ;  /* 0x0000001200617245 */ /* 0x000fe40000201400 */
[----:B------:R-:W-:Y:S01]  /*0800*/  I2FP.F32.S32 R99, R19 ;  /* 0x0000001300637245 */ /* 0x000fe20000201400 */
[C---:B------:R-:W-:Y:S01]  /*0810*/  FMUL R8, R36.reuse, R77 ;  /* 0x0000004d24087220 */ /* 0x040fe20000400000 */
        /* <DEDUP_REMOVED lines=14> */
[----:B------:R-:W-:Y:S01]  /*0900*/  FMUL R55, R36, R99 ;  /* 0x0000006324377220 */ /* 0x000fe20000400000 */
[----:B------:R-:W-:Y:S04]  /*0910*/  STS.128 [R31.X4], R8 ;  /* 0x000000081f007388 */ /* 0x000fe80000004c00 */
[----:B------:R-:W-:Y:S04]  /*0920*/  STS.128 [R30.X4+0x10], R12 ;  /* 0x0000100c1e007388 */ /* 0x000fe80000004c00 */
[----:B------:R-:W-:Y:S04]  /*0930*/  STS.128 [R31.X4+0x20], R16 ;  /* 0x000020101f007388 */ /* 0x000fe80000004c00 */
[----:B------:R0:W-:Y:S04]  /*0940*/  STS.128 [R30.X4+0x30], R52 ;  /* 0x000030341e007388 */ /* 0x0001e80000004c00 */
[----:B------:R-:W-:Y:S06]  /*0950*/  BAR.SYNC.DEFER_BLOCKING 0x0 ;  /* 0x0000000000007b1d */ /* 0x000fec0000010000 */
[----:B------:R-:W1:Y:S01]  /*0960*/  LDS.128 R4, [R39] ;  /* 0x0000000027047984 */ /* 0x000e620000000c00 */
[----:B0-----:R-:W-:Y:S01]  /*0970*/  MOV R53, R74 ;  /* 0x0000004a00357202 */ /* 0x001fe20000000f00 */
[----:B------:R-:W-:Y:S01]  /*0980*/  IMAD.U32 R74, R24, 0x10000, RZ ;  /* 0x00010000184a7824 */ /* 0x000fe200078e00ff */
[C---:B------:R-:W-:Y:S01]  /*0990*/  SHF.L.U32 R77, R20.reuse, 0x10, RZ ;  /* 0x00000010144d7819 */ /* 0x040fe200000006ff */
[----:B------:R-:W0:Y:S01]  /*09a0*/  LDS.128 R8, [R39+0x10] ;  /* 0x0000100027087984 */ /* 0x000e220000000c00 */
[--C-:B------:R-:W-:Y:S01]  /*09b0*/  IMAD.MOV.U32 R55, RZ, RZ, R76.reuse ;  /* 0x000000ffff377224 */ /* 0x100fe200078e004c */
[----:B------:R-:W-:-:S02]  /*09c0*/  PRMT R76, R20, 0x7632, R76 ;  /* 0x00007632144c7816 */ /* 0x000fc4000000004c */
[----:B------:R-:W-:-:S03]  /*09d0*/  PRMT R81, R24, 0x7632, R81 ;  /* 0x0000763218517816 */ /* 0x000fc60000000051 */
[----:B------:R-:W-:Y:S02]  /*09e0*/  IMAD.U32 R76, R76, 0x10000, RZ ;  /* 0x000100004c4c7824 */ /* 0x000fe400078e00ff */
[----:B------:R-:W-:Y:S01]  /*09f0*/  IMAD.U32 R81, R81, 0x10000, RZ ;  /* 0x0001000051517824 */ /* 0x000fe200078e00ff */
[----:B-1----:R-:W-:-:S04]  /*0a00*/  FFMA R4, R77, R4, R74 ;  /* 0x000000044d047223 */ /* 0x002fc8000000004a */
[----:B------:R-:W-:-:S04]  /*0a10*/  FMUL R13, R4, R4 ;  /* 0x00000004040d7220 */ /* 0x000fc80000400000 */
[----:B------:R-:W-:-:S04]  /*0a20*/  FMUL R13, R4, R13 ;  /* 0x0000000d040d7220 */ /* 0x000fc80000400000 */
[----:B------:R-:W-:-:S04]  /*0a30*/  FFMA R13, R13, 0.044714998453855514526, R4 ;  /* 0x3d3727130d0d7823 */ /* 0x000fc80000000004 */
[----:B------:R-:W-:-:S04]  /*0a40*/  FMUL R20, R13, 0.79788458347320556641 ;  /* 0x3f4c422a0d147820 */ /* 0x000fc80000400000 */
[----:B------:R-:W-:Y:S01]  /*0a50*/  FADD.FTZ R14, |R20|, -RZ ;  /* 0x800000ff140e7221 */ /* 0x000fe20000010200 */
[----:B------:R-:W-:Y:S01]  /*0a60*/  FFMA R5, R76, R5, R81 ;  /* 0x000000054c057223 */ /* 0x000fe20000000051 */
[----:B------:R-:W-:Y:S01]  /*0a70*/  IMAD.MOV.U32 R52, RZ, RZ, R0 ;  /* 0x000000ffff347224 */ /* 0x000fe200078e0000 */
[C---:B------:R-:W-:Y:S02]  /*0a80*/  PRMT R82, R21.reuse, 0x7632, R82 ;  /* 0x0000763215527816 */ /* 0x040fe40000000052 */
[----:B------:R-:W-:Y:S01]  /*0a90*/  FSETP.GE.AND P0, PT, R14, 0.60000002384185791016, PT ;  /* 0x3f19999a0e00780b */ /* 0x000fe20003f06000 */
[----:B------:R-:W-:Y:S01]  /*0aa0*/  IMAD.U32 R79, R21, 0x10000, RZ ;  /* 0x00010000154f7824 */ /* 0x000fe200078e00ff */
[----:B------:R-:W-:Y:S01]  /*0ab0*/  PRMT R83, R25, 0x7632, R83 ;  /* 0x0000763219537816 */ /* 0x000fe20000000053 */
[----:B------:R-:W-:Y:S01]  /*0ac0*/  FMUL R0, R5, R5 ;  /* 0x0000000505007220 */ /* 0x000fe20000400000 */
[----:B------:R-:W-:Y:S01]  /*0ad0*/  SHF.L.U32 R80, R25, 0x10, RZ ;  /* 0x0000001019507819 */ /* 0x000fe200000006ff */
[----:B------:R-:W-:Y:S01]  /*0ae0*/  IMAD.U32 R82, R82, 0x10000, RZ ;  /* 0x0001000052527824 */ /* 0x000fe200078e00ff */
[----:B------:R-:W-:Y:S01]  /*0af0*/  SHF.L.U32 R83, R83, 0x10, RZ ;  /* 0x0000001053537819 */ /* 0x000fe200000006ff */
[----:B------:R-:W-:-:S02]  /*0b00*/  FMUL R0, R5, R0 ;  /* 0x0000000005007220 */ /* 0x000fc40000400000 */
[----:B------:R-:W-:Y:S01]  /*0b10*/  FFMA R6, R79, R6, R80 ;  /* 0x000000064f067223 */ /* 0x000fe20000000050 */
[----:B------:R-:W-:Y:S01]  /*0b20*/  IMAD.MOV.U32 R54, RZ, RZ, R75 ;  /* 0x000000ffff367224 */ /* 0x000fe200078e004b */
[----:B------:R-:W-:Y:S01]  /*0b30*/  SHF.L.U32 R75, R22, 0x10, RZ ;  /* 0x00000010164b7819 */ /* 0x000fe200000006ff */
[----:B------:R-:W-:Y:S01]  /*0b40*/  IMAD.U32 R78, R26, 0x10000, RZ ;  /* 0x000100001a4e7824 */ /* 0x000fe200078e00ff */
[----:B------:R-:W-:Y:S01]  /*0b50*/  FFMA R7, R82, R7, R83 ;  /* 0x0000000752077223 */ /* 0x000fe20000000053 */
[----:B------:R-:W-:Y:S01]  /*0b60*/  FMUL R13, R6, R6 ;  /* 0x00000006060d7220 */ /* 0x000fe20000400000 */
[----:B------:R-:W-:Y:S01]  /*0b70*/  FFMA R0, R0, 0.044714998453855514526, R5 ;  /* 0x3d37271300007823 */ /* 0x000fe20000000005 */
[----:B------:R-:W-:Y:S01]  /*0b80*/  PRMT R84, R22, 0x7632, R84 ;  /* 0x0000763216547816 */ /* 0x000fe20000000054 */
[----:B0-----:R-:W-:Y:S01]  /*0b90*/  FFMA R8, R75, R8, R78 ;  /* 0x000000084b087223 */ /* 0x001fe2000000004e */
[----:B------:R-:W-:Y:S01]  /*0ba0*/  PRMT R85, R26, 0x7632, R85 ;  /* 0x000076321a557816 */ /* 0x000fe20000000055 */
[----:B------:R-:W-:Y:S01]  /*0bb0*/  FMUL R22, R7, R7 ;  /* 0x0000000707167220 */ /* 0x000fe20000400000 */
[----:B------:R-:W-:Y:S01]  /*0bc0*/  FMUL R21, R6, R13 ;  /* 0x0000000d06157220 */ /* 0x000fe20000400000 */
[----:B------:R-:W-:Y:S01]  /*0bd0*/  FMUL R24, R0, 0.79788458347320556641 ;  /* 0x3f4c422a00187820 */ /* 0x000fe20000400000 */
[----:B------:R-:W-:Y:S05]  /*0be0*/  @!P0 BRA `(.L_x_1) ;  /* 0x000000a000008947 */ /* 0x000fea0003800000 */
[C---:B------:R-:W-:Y:S01]  /*0bf0*/  FMUL R0, R14.reuse, 2.8853900432586669922 ;  /* 0x4038aa3b0e007820 */ /* 0x040fe20000400000 */
[----:B------:R-:W-:Y:S01]  /*0c00*/  IMAD.MOV.U32 R13, RZ, RZ, 0x3f800000 ;  /* 0x3f800000ff0d7424 */ /* 0x000fe200078e00ff */
[----:B------:R-:W-:-:S04]  /*0c10*/  FSETP.GE.AND P0, PT, R14, 9.010913848876953125, PT ;  /* 0x41102cb40e00780b */ /* 0x000fc80003f06000 */
[----:B------:R-:W0:Y:S02]  /*0c20*/  MUFU.EX2 R0, R0 ;  /* 0x0000000000007308 */ /* 0x000e240000000800 */
[----:B0-----:R-:W-:-:S06]  /*0c30*/  FADD R12, R0, 1 ;  /* 0x3f800000000c7421 */ /* 0x001fcc0000000000 */
[----:B------:R-:W0:Y:S02]  /*0c40*/  MUFU.RCP R12, R12 ;  /* 0x0000000c000c7308 */ /* 0x000e240000001000 */
[----:B0-----:R-:W-:-:S05]  /*0c50*/  FFMA.FTZ R13, R12, -2, R13 ;  /* 0xc00000000c0d7823 */ /* 0x001fca000001000d */
[----:B------:R-:W-:-:S04]  /*0c60*/  FSEL R13, R13, 1, !P0 ;  /* 0x3f8000000d0d7808 */ /* 0x000fc80004000000 */
[----:B------:R-:W-:Y:S01]  /*0c70*/  LOP3.LUT R20, R13, 0x80000000, R20, 0xf8, !PT ;  /* 0x800000000d147812 */ /* 0x000fe200078ef814 */
[----:B------:R-:W-:Y:S05]  /*0c80*/  BRA `(.L_x_2) ;  /* 0x0000007000007947 */ /* 0x000fea0003800000 */
.L_x_1:
[----:B------:R-:W-:Y:S01]  /*0c90*/  IMAD.MOV.U32 R0, RZ, RZ, 0x3c80f082 ;  /* 0x3c80f082ff007424 */ /* 0x000fe200078e00ff */
[----:B------:R-:W-:-:S04]  /*0ca0*/  FMUL R13, R20, R20 ;  /* 0x00000014140d7220 */ /* 0x000fc80000400000 */
[----:B------:R-:W-:-:S04]  /*0cb0*/  FFMA.FTZ R0, R13, R0, -0.052303962409496307373 ;  /* 0xbd563cae0d007423 */ /* 0x000fc80000010000 */
[----:B------:R-:W-:-:S04]  /*0cc0*/  FFMA.FTZ R0, R13, R0, 0.1331529766321182251 ;  /* 0x3e0859410d007423 */ /* 0x000fc80000010000 */
[----:B------:R-:W-:-:S04]  /*0cd0*/  FFMA.FTZ R0, R13, R0, -0.33332768082618713379 ;  /* 0xbeaaa9ed0d007423 */ /* 0x000fc80000010000 */
[----:B------:R-:W-:-:S04]  /*0ce0*/  FFMA.FTZ R0, R13, R0, RZ ;  /* 0x000000000d007223 */ /* 0x000fc800000100ff */
[----:B------:R-:W-:Y:S02]  /*0cf0*/  FFMA.FTZ R20, R20, R0, R20 ;  /* 0x0000000014147223 */ /* 0x000fe40000010014 */
.L_x_2:
[----:B------:R-:W-:Y:S05]  /*0d00*/  BSYNC B0 ;  /* 0x0000000000007941 */ /* 0x000fea0003800000 */
.L_x_0:
[----:B------:R0:W1:Y:S01]  /*0d10*/  LDS.128 R12, [R39+0x4010] ;  /* 0x00401000270c7984 */ /* 0x0000620000000c00 */
[----:B------:R-:W-:Y:S01]  /*0d20*/  FADD.FTZ R87, |R24|, -RZ ;  /* 0x800000ff18577221 */ /* 0x000fe20000010200 */
[----:B------:R-:W-:Y:S01]  /*0d30*/  SHF.L.U32 R84, R84, 0x10, RZ ;  /* 0x0000001054547819 */ /* 0x000fe200000006ff */
[----:B------:R-:W-:Y:S01]  /*0d40*/  IMAD.U32 R85, R85, 0x10000, RZ ;  /* 0x0001000055557824 */ /* 0x000fe200078e00ff */
[----:B------:R0:W2:Y:S01]  /*0d50*/  LDS.128 R16, [R39+0x4020] ;  /* 0x0040200027107984 */ /* 0x0000a20000000c00 */
[----:B------:R-:W-:Y:S01]  /*0d60*/  BSSY B0, `(.L_x_3) ;  /* 0x0000018000007945 */ /* 0x000fe20003800000 */
[----:B------:R-:W-:Y:S01]  /*0d70*/  FSETP.GE.AND P0, PT, R87, 0.60000002384185791016, PT ;  /* 0x3f19999a5700780b */ /* 0x000fe20003f06000 */
[----:B------:R-:W-:Y:S01]  /*0d80*/  FMUL R26, R7, R22 ;  /* 0x00000016071a7220 */ /* 0x000fe20000400000 */
[----:B------:R-:W-:Y:S01]  /*0d90*/  FFMA R86, R21, 0.044714998453855514526, R6 ;  /* 0x3d37271315567823 */ /* 0x000fe20000000006 */
[----:B------:R-:W-:Y:S01]  /*0da0*/  FMUL R25, R8, R8 ;  /* 0x0000000808197220 */ /* 0x000fe20000400000 */
[----:B------:R-:W-:-:S09]  /*0db0*/  FFMA R9, R9, R84, R85 ;  /* 0x0000005409097223 */ /* 0x000fd20000000055 */
[----:B------:R-:W-:Y:S05]  /*0dc0*/  @!P0 BRA `(.L_x_4) ;  /* 0x000000a000008947 */ /* 0x000fea0003800000 */
[C---:B0-----:R-:W-:Y:S01]  /*0dd0*/  FMUL R0, R87.reuse, 2.8853900432586669922 ;  /* 0x4038aa3b57007820 */ /* 0x041fe20000400000 */
        /* <DEDUP_REMOVED lines=9> */
.L_x_4:
[----:B0-----:R-:W-:Y:S01]  /*0e70*/  MOV R0, 0x3c80f082 ;  /* 0x3c80f08200007802 */ /* 0x001fe20000000f00 */
[----:B------:R-:W-:-:S04]  /*0e80*/  FMUL R21, R24, R24 ;  /* 0x0000001818157220 */ /* 0x000fc80000400000 */
[----:B------:R-:W-:-:S04]  /*0e90*/  FFMA.FTZ R0, R21, R0, -0.052303962409496307373 ;  /* 0xbd563cae15007423 */ /* 0x000fc80000010000 */
[----:B------:R-:W-:-:S04]  /*0ea0*/  FFMA.FTZ R0, R21, R0, 0.1331529766321182251 ;  /* 0x3e08594115007423 */ /* 0x000fc80000010000 */
[----:B------:R-:W-:-:S04]  /*0eb0*/  FFMA.FTZ R0, R21, R0, -0.33332768082618713379 ;  /* 0xbeaaa9ed15007423 */ /* 0x000fc80000010000 */
[----:B------:R-:W-:-:S04]  /*0ec0*/  FFMA.FTZ R0, R21, R0, RZ ;  /* 0x0000000015007223 */ /* 0x000fc800000100ff */
[----:B------:R-:W-:Y:S02]  /*0ed0*/  FFMA.FTZ R21, R24, R0, R24 ;  /* 0x0000000018157223 */ /* 0x000fe40000010018 */
.L_x_5:
[----:B------:R-:W-:Y:S05]  /*0ee0*/  BSYNC B0 ;  /* 0x0000000000007941 */ /* 0x000fea0003800000 */
.L_x_3:
[----:B------:R-:W-:Y:S01]  /*0ef0*/  FMUL R89, R86, 0.79788458347320556641 ;  /* 0x3f4c422a56597820 */ /* 0x000fe20000400000 */
[----:B------:R-:W-:Y:S01]  /*0f00*/  IMAD.U32 R87, R23, 0x10000, RZ ;  /* 0x0001000017577824 */ /* 0x000fe200078e00ff */
[----:B------:R-:W-:Y:S01]  /*0f10*/  BSSY B0, `(.L_x_6) ;  /* 0x000001c000007945 */ /* 0x000fe20003800000 */
[----:B------:R-:W-:Y:S01]  /*0f20*/  IMAD.U32 R86, R27, 0x10000, RZ ;  /* 0x000100001b567824 */ /* 0x000fe200078e00ff */
[----:B------:R-:W-:Y:S01]  /*0f30*/  FADD.FTZ R90, |R89|, -RZ ;  /* 0x800000ff595a7221 */ /* 0x000fe20000010200 */
[----:B------:R-:W-:Y:S01]  /*0f40*/  PRMT R88, R23, 0x7632, R88 ;  /* 0x0000763217587816 */ /* 0x000fe20000000058 */
[----:B------:R-:W-:Y:S01]  /*0f50*/  FMUL R25, R8, R25 ;  /* 0x0000001908197220 */ /* 0x000fe20000400000 */
[----:B------:R-:W-:Y:S01]  /*0f60*/  PRMT R27, R27, 0x7632, R27 ;  /* 0x000076321b1b7816 */ /* 0x000fe2000000001b */
[----:B------:R-:W-:Y:S01]  /*0f70*/  FFMA R26, R26, 0.044714998453855514526, R7 ;  /* 0x3d3727131a1a7823 */ /* 0x000fe20000000007 */
[----:B------:R-:W-:Y:S01]  /*0f80*/  FSETP.GE.AND P0, PT, R90, 0.60000002384185791016, PT ;  /* 0x3f19999a5a00780b */ /* 0x000fe20003f06000 */
[----:B------:R-:W-:Y:S01]  /*0f90*/  FMUL R24, R9, R9 ;  /* 0x0000000909187220 */ /* 0x000fe20000400000 */
[----:B------:R-:W-:-:S11]  /*0fa0*/  FFMA R10, R87, R10, R86 ;  /* 0x0000000a570a7223 */ /* 0x000fd60000000056 */
[----:B------:R-:W-:Y:S05]  /*0fb0*/  @!P0 BRA `(.L_x_7) ;  /* 0x000000a000008947 */ /* 0x000fea0003800000 */
[C---:B------:R-:W-:Y:S01]  /*0fc0*/  FMUL R0, R90.reuse, 2.8853900432586669922 ;  /* 0x4038aa3b5a007820 */ /* 0x040fe20000400000 */
[----:B------:R-:W-:Y:S02]  /*0fd0*/  MOV R22, 0x3f800000 ;  /* 0x3f80000000167802 */ /* 0x000fe40000000f00 */
[----:B------:R-:W-:-:S03]  /*0fe0*/  FSETP.GE.AND P0, PT, R90, 9.010913848876953125, PT ;  /* 0x41102cb45a00780b */ /* 0x000fc60003f06000 */
[----:B------:R-:W0:Y:S02]  /*0ff0*/  MUFU.EX2 R0, R0 ;  /* 0x0000000000007308 */ /* 0x000e240000000800 */
[----:B0-----:R-:W-:-:S06]  /*1000*/  FADD R23, R0, 1 ;  /* 0x3f80000000177421 */ /* 0x001fcc0000000000 */
[----:B------:R-:W0:Y:S02]  /*1010*/  MUFU.RCP R23, R23 ;  /* 0x0000001700177308 */ /* 0x000e240000001000 */
[----:B0-----:R-:W-:-:S05]  /*1020*/  FFMA.FTZ R22, R23, -2, R22 ;  /* 0xc000000017167823 */ /* 0x001fca0000010016 */
[----:B------:R-:W-:-:S04]  /*1030*/  FSEL R22, R22, 1, !P0 ;  /* 0x3f80000016167808 */ /* 0x000fc80004000000 */
[----:B------:R-:W-:Y:S01]  /*1040*/  LOP3.LUT R22, R22, 0x80000000, R89, 0xf8, !PT ;  /* 0x8000000016167812 */ /* 0x000fe200078ef859 */
[----:B------:R-:W-:Y:S05]  /*1050*/  BRA `(.L_x_8) ;  /* 0x0000007000007947 */ /* 0x000fea0003800000 */
.L_x_7:
[----:B------:R-:W-:Y:S01]  /*1060*/  IMAD.MOV.U32 R0, RZ, RZ, 0x3c80f082 ;  /* 0x3c80f082ff007424 */ /* 0x000fe200078e00ff */
[----:B------:R-:W-:-:S04]  /*1070*/  FMUL R23, R89, R89 ;  /* 0x0000005959177220 */ /* 0x000fc80000400000 */
[----:B------:R-:W-:-:S04]  /*1080*/  FFMA.FTZ R0, R23, R0, -0.052303962409496307373 ;  /* 0xbd563cae17007423 */ /* 0x000fc80000010000 */
[----:B------:R-:W-:-:S04]  /*1090*/  FFMA.FTZ R0, R23, R0, 0.1331529766321182251 ;  /* 0x3e08594117007423 */ /* 0x000fc80000010000 */
[----:B------:R-:W-:-:S04]  /*10a0*/  FFMA.FTZ R0, R23, R0, -0.33332768082618713379 ;  /* 0xbeaaa9ed17007423 */ /* 0x000fc80000010000 */
[----:B------:R-:W-:-:S04]  /*10b0*/  FFMA.FTZ R0, R23, R0, RZ ;  /* 0x0000000017007223 */ /* 0x000fc800000100ff */
[----:B------:R-:W-:Y:S02]  /*10c0*/  FFMA.FTZ R22, R89, R0, R89 ;  /* 0x0000000059167223 */ /* 0x000fe40000010059 */
.L_x_8:
[----:B------:R-:W-:Y:S05]  /*10d0*/  BSYNC B0 ;  /* 0x0000000000007941 */ /* 0x000fea0003800000 */
.L_x_6:
[----:B------:R-:W-:Y:S01]  /*10e0*/  FMUL R90, R26, 0.79788458347320556641 ;  /* 0x3f4c422a1a5a7820 */ /* 0x000fe20000400000 */
[----:B------:R-:W-:Y:S01]  /*10f0*/  SHF.L.U32 R27, R27, 0x10, RZ ;  /* 0x000000101b1b7819 */ /* 0x000fe200000006ff */
[----:B------:R-:W-:Y:S01]  /*1100*/  IMAD.U32 R88, R88, 0x10000, RZ ;  /* 0x0001000058587824 */ /* 0x000fe200078e00ff */
[----:B------:R-:W-:Y:S01]  /*1110*/  BSSY B0, `(.L_x_9) ;  /* 0x0000019000007945 */ /* 0x000fe20003800000 */
[----:B------:R-:W-:Y:S01]  /*1120*/  FADD.FTZ R91, |R90|, -RZ ;  /* 0x800000ff5a5b7221 */ /* 0x000fe20000010200 */
[----:B------:R-:W-:Y:S01]  /*1130*/  FFMA R89, R25, 0.044714998453855514526, R8 ;  /* 0x3d37271319597823 */ /* 0x000fe20000000008 */
[----:B------:R-:W-:Y:S01]  /*1140*/  FMUL R26, R9, R24 ;  /* 0x00000018091a7220 */ /* 0x000fe20000400000 */
[----:B------:R-:W-:Y:S01]  /*1150*/  FMUL R25, R10, R10 ;  /* 0x0000000a0a197220 */ /* 0x000fe20000400000 */
[----:B------:R-:W-:Y:S01]  /*1160*/  FFMA R11, R88, R11, R27 ;  /* 0x0000000b580b7223 */ /* 0x000fe2000000001b */
[----:B------:R-:W-:-:S13]  /*1170*/  FSETP.GE.AND P0, PT, R91, 0.60000002384185791016, PT ;  /* 0x3f19999a5b00780b */ /* 0x000fda0003f06000 */
        /* <DEDUP_REMOVED lines=11> */
.L_x_10:
[----:B------:R-:W-:Y:S01]  /*1230*/  IMAD.MOV.U32 R0, RZ, RZ, 0x3c80f082 ;  /* 0x3c80f082ff007424 */ /* 0x000fe200078e00ff */
[----:B------:R-:W-:-:S04]  /*1240*/  FMUL R23, R90, R90 ;  /* 0x0000005a5a177220 */ /* 0x000fc80000400000 */
[----:B------:R-:W-:-:S04]  /*1250*/  FFMA.FTZ R0, R23, R0, -0.052303962409496307373 ;  /* 0xbd563cae17007423 */ /* 0x000fc80000010000 */
[----:B------:R-:W-:-:S04]  /*1260*/  FFMA.FTZ R0, R23, R0, 0.1331529766321182251 ;  /* 0x3e08594117007423 */ /* 0x000fc80000010000 */
[----:B------:R-:W-:-:S04]  /*1270*/  FFMA.FTZ R0, R23, R0, -0.33332768082618713379 ;  /* 0xbeaaa9ed17007423 */ /* 0x000fc80000010000 */
[----:B------:R-:W-:-:S04]  /*1280*/  FFMA.FTZ R0, R23, R0, RZ ;  /* 0x0000000017007223 */ /* 0x000fc800000100ff */
[----:B------:R-:W-:Y:S02]  /*1290*/  FFMA.FTZ R23, R90, R0, R90 ;  /* 0x000000005a177223 */ /* 0x000fe4000001005a */
.L_x_11:
[----:B------:R-:W-:Y:S05]  /*12a0*/  BSYNC B0 ;  /* 0x0000000000007941 */ /* 0x000fea0003800000 */
.L_x_9:
[----:B------:R-:W-:Y:S01]  /*12b0*/  FMUL R89, R89, 0.79788458347320556641 ;  /* 0x3f4c422a59597820 */ /* 0x000fe20000400000 */
[----:B------:R-:W-:Y:S01]  /*12c0*/  BSSY B0, `(.L_x_12) ;  /* 0x0000019000007945 */ /* 0x000fe20003800000 */
[----:B-1----:R-:W-:Y:S01]  /*12d0*/  FFMA R12, R77, R12, R74 ;  /* 0x0000000c4d0c7223 */ /* 0x002fe2000000004a */
[----:B------:R-:W-:Y:S01]  /*12e0*/  FFMA R74, R26, 0.044714998453855514526, R9 ;  /* 0x3d3727131a4a7823 */ /* 0x000fe20000000009 */
[----:B------:R-:W-:Y:S01]  /*12f0*/  FADD.FTZ R90, |R89|, -RZ ;  /* 0x800000ff595a7221 */ /* 0x000fe20000010200 */
[----:B------:R-:W-:Y:S01]  /*1300*/  FMUL R77, R10, R25 ;  /* 0x000000190a4d7220 */ /* 0x000fe20000400000 */
[----:B------:R-:W-:-:S03]  /*1310*/  FMUL R26, R11, R11 ;  /* 0x0000000b0b1a7220 */ /* 0x000fc60000400000 */
[----:B------:R-:W-:-:S13]  /*1320*/  FSETP.GE.AND P0, PT, R90, 0.60000002384185791016, PT ;  /* 0x3f19999a5a00780b */ /* 0x000fda0003f06000 */
        /* <DEDUP_REMOVED lines=11> */
.L_x_13:
[----:B------:R-:W-:Y:S01]  /*13e0*/  IMAD.MOV.U32 R0, RZ, RZ, 0x3c80f082 ;  /* 0x3c80f082ff007424 */ /* 0x000fe200078e00ff */
[----:B------:R-:W-:-:S04]  /*13f0*/  FMUL R25, R89, R89 ;  /* 0x0000005959197220 */ /* 0x000fc80000400000 */
[----:B------:R-:W-:-:S04]  /*1400*/  FFMA.FTZ R0, R25, R0, -0.052303962409496307373 ;  /* 0xbd563cae19007423 */ /* 0x000fc80000010000 */
[----:B------:R-:W-:-:S04]  /*1410*/  FFMA.FTZ R0, R25, R0, 0.1331529766321182251 ;  /* 0x3e08594119007423 */ /* 0x000fc80000010000 */
[----:B------:R-:W-:-:S04]  /*1420*/  FFMA.FTZ R0, R25, R0, -0.33332768082618713379 ;  /* 0xbeaaa9ed19007423 */ /* 0x000fc80000010000 */
[----:B------:R-:W-:-:S04]  /*1430*/  FFMA.FTZ R0, R25, R0, RZ ;  /* 0x0000000019007223 */ /* 0x000fc800000100ff */
[----:B------:R-:W-:Y:S02]  /*1440*/  FFMA.FTZ R24, R89, R0, R89 ;  /* 0x0000000059187223 */ /* 0x000fe40000010059 */
.L_x_14:
[----:B------:R-:W-:Y:S05]  /*1450*/  BSYNC B0 ;  /* 0x0000000000007941 */ /* 0x000fea0003800000 */
.L_x_12:
[----:B------:R-:W-:Y:S01]  /*1460*/  FMUL R89, R74, 0.79788458347320556641 ;  /* 0x3f4c422a4a597820 */ /* 0x000fe20000400000 */
[----:B------:R-:W-:Y:S01]  /*1470*/  BSSY B0, `(.L_x_15) ;  /* 0x0000019000007945 */ /* 0x000fe20003800000 */
[----:B------:R-:W-:Y:S01]  /*1480*/  FFMA R13, R76, R13, R81 ;  /* 0x0000000d4c0d7223 */ /* 0x000fe20000000051 */
[----:B------:R-:W-:Y:S01]  /*1490*/  FFMA R76, R77, 0.044714998453855514526, R10 ;  /* 0x3d3727134d4c7823 */ /* 0x000fe2000000000a */
[----:B------:R-:W-:Y:S01]  /*14a0*/  FADD.FTZ R90, |R89|, -RZ ;  /* 0x800000ff595a7221 */ /* 0x000fe20000010200 */
[----:B------:R-:W-:Y:S01]  /*14b0*/  FMUL R74, R11, R26 ;  /* 0x0000001a0b4a7220 */ /* 0x000fe20000400000 */
[----:B------:R-:W-:-:S03]  /*14c0*/  FMUL R77, R12, R12 ;  /* 0x0000000c0c4d7220 */ /* 0x000fc60000400000 */
        /* <DEDUP_REMOVED lines=12> */
.L_x_16:
[----:B------:R-:W-:Y:S01]  /*1590*/  MOV R0, 0x3c80f082 ;  /* 0x3c80f08200007802 */ /* 0x000fe20000000f00 */
[----:B------:R-:W-:-:S04]  /*15a0*/  FMUL R25, R89, R89 ;  /* 0x0000005959197220 */ /* 0x000fc80000400000 */
[----:B------:R-:W-:-:S04]  /*15b0*/  FFMA.FTZ R0, R25, R0, -0.052303962409496307373 ;  /* 0xbd563cae19007423 */ /* 0x000fc80000010000 */
[----:B------:R-:W-:-:S04]  /*15c0*/  FFMA.FTZ R0, R25, R0, 0.1331529766321182251 ;  /* 0x3e08594119007423 */ /* 0x000fc80000010000 */
[----:B------:R-:W-:-:S04]  /*15d0*/  FFMA.FTZ R0, R25, R0, -0.33332768082618713379 ;  /* 0xbeaaa9ed19007423 */ /* 0x000fc80000010000 */
[----:B------:R-:W-:-:S04]  /*15e0*/  FFMA.FTZ R0, R25, R0, RZ ;  /* 0x0000000019007223 */ /* 0x000fc800000100ff */
[----:B------:R-:W-:Y:S02]  /*15f0*/  FFMA.FTZ R25, R89, R0, R89 ;  /* 0x0000000059197223 */ /* 0x000fe40000010059 */
.L_x_17:
[----:B------:R-:W-:Y:S05]  /*1600*/  BSYNC B0 ;  /* 0x0000000000007941 */ /* 0x000fea0003800000 */
.L_x_15:
[----:B------:R-:W-:Y:S01]  /*1610*/  FMUL R89, R76, 0.79788458347320556641 ;  /* 0x3f4c422a4c597820 */ /* 0x000fe20000400000 */
[----:B------:R-:W-:Y:S01]  /*1620*/  BSSY B0, `(.L_x_18) ;  /* 0x0000019000007945 */ /* 0x000fe20003800000 */
[----:B------:R-:W-:Y:S01]  /*1630*/  FFMA R14, R79, R14, R80 ;  /* 0x0000000e4f0e7223 */ /* 0x000fe20000000050 */
[----:B------:R-:W-:Y:S01]  /*1640*/  FMUL R79, R12, R77 ;  /* 0x0000004d0c4f7220 */ /* 0x000fe20000400000 */
[----:B------:R-:W-:Y:S01]  /*1650*/  FADD.FTZ R76, |R89|, -RZ ;  /* 0x800000ff594c7221 */ /* 0x000fe20000010200 */
[----:B------:R-:W-:Y:S01]  /*1660*/  FFMA R81, R74, 0.044714998453855514526, R11 ;  /* 0x3d3727134a517823 */ /* 0x000fe2000000000b */
        /* <DEDUP_REMOVED lines=13> */
.L_x_19:
[----:B------:R-:W-:Y:S01]  /*1740*/  IMAD.MOV.U32 R0, RZ, RZ, 0x3c80f082 ;  /* 0x3c80f082ff007424 */ /* 0x000fe200078e00ff */
[----:B------:R-:W-:-:S04]  /*1750*/  FMUL R77, R89, R89 ;  /* 0x00000059594d7220 */ /* 0x000fc80000400000 */
[----:B------:R-:W-:-:S04]  /*1760*/  FFMA.FTZ R0, R77, R0, -0.052303962409496307373 ;  /* 0xbd563cae4d007423 */ /* 0x000fc80000010000 */
[----:B------:R-:W-:-:S04]  /*1770*/  FFMA.FTZ R0, R77, R0, 0.1331529766321182251 ;  /* 0x3e0859414d007423 */ /* 0x000fc80000010000 */
[----:B------:R-:W-:-:S04]  /*1780*/  FFMA.FTZ R0, R77, R0, -0.33332768082618713379 ;  /* 0xbeaaa9ed4d007423 */ /* 0x000fc80000010000 */
[----:B------:R-:W-:-:S04]  /*1790*/  FFMA.FTZ R0, R77, R0, RZ ;  /* 0x000000004d007223 */ /* 0x000fc800000100ff */
[----:B------:R-:W-:Y:S02]  /*17a0*/  FFMA.FTZ R76, R89, R0, R89 ;  /* 0x00000000594c7223 */ /* 0x000fe40000010059 */
.L_x_20:
[----:B------:R-:W-:Y:S05]  /*17b0*/  BSYNC B0 ;  /* 0x0000000000007941 */ /* 0x000fea0003800000 */
.L_x_18:
        /* <DEDUP_REMOVED lines=19> */
.L_x_22:
[----:B------:R-:W-:Y:S01]  /*18f0*/  IMAD.MOV.U32 R0, RZ, RZ, 0x3c80f082 ;  /* 0x3c80f082ff007424 */ /* 0x000fe200078e00ff */
[----:B------:R-:W-:-:S04]  /*1900*/  FMUL R77, R81, R81 ;  /* 0x00000051514d7220 */ /* 0x000fc80000400000 */
[----:B------:R-:W-:-:S04]  /*1910*/  FFMA.FTZ R0, R77, R0, -0.052303962409496307373 ;  /* 0xbd563cae4d007423 */ /* 0x000fc80000010000 */
[----:B------:R-:W-:-:S04]  /*1920*/  FFMA.FTZ R0, R77, R0, 0.1331529766321182251 ;  /* 0x3e0859414d007423 */ /* 0x000fc80000010000 */
[----:B------:R-:W-:-:S04]  /*1930*/  FFMA.FTZ R0, R77, R0, -0.33332768082618713379 ;  /* 0xbeaaa9ed4d007423 */ /* 0x000fc80000010000 */
[----:B------:R-:W-:-:S04]  /*1940*/  FFMA.FTZ R0, R77, R0, RZ ;  /* 0x000000004d007223 */ /* 0x000fc800000100ff */
[----:B------:R-:W-:Y:S02]  /*1950*/  FFMA.FTZ R81, R81, R0, R81 ;  /* 0x0000000051517223 */ /* 0x000fe40000010051 */
.L_x_23:
[----:B------:R-:W-:Y:S05]  /*1960*/  BSYNC B0 ;  /* 0x0000000000007941 */ /* 0x000fea0003800000 */
.L_x_21:
[----:B------:R-:W-:Y:S01]  /*1970*/  FMUL R77, R82, 0.79788458347320556641 ;  /* 0x3f4c422a524d7820 */ /* 0x000fe20000400000 */
[----:B------:R-:W-:Y:S01]  /*1980*/  BSSY B0, `(.L_x_24) ;  /* 0x0000019000007945 */ /* 0x000fe20003800000 */
[----:B--2---:R-:W-:Y:S01]  /*1990*/  FFMA R16, R75, R16, R78 ;  /* 0x000000104b107223 */ /* 0x004fe2000000004e */
        /* <DEDUP_REMOVED lines=16> */
.L_x_25:
[----:B------:R-:W-:Y:S01]  /*1aa0*/  MOV R0, 0x3c80f082 ;  /* 0x3c80f08200007802 */ /* 0x000fe20000000f00 */
[----:B------:R-:W-:-:S04]  /*1ab0*/  FMUL R75, R77, R77 ;  /* 0x0000004d4d4b7220 */ /* 0x000fc80000400000 */
[----:B------:R-:W-:-:S04]  /*1ac0*/  FFMA.FTZ R0, R75, R0, -0.052303962409496307373 ;  /* 0xbd563cae4b007423 */ /* 0x000fc80000010000 */
[----:B------:R-:W-:-:S04]  /*1ad0*/  FFMA.FTZ R0, R75, R0, 0.1331529766321182251 ;  /* 0x3e0859414b007423 */ /* 0x000fc80000010000 */
[----:B------:R-:W-:-:S04]  /*1ae0*/  FFMA.FTZ R0, R75, R0, -0.33332768082618713379 ;  /* 0xbeaaa9ed4b007423 */ /* 0x000fc80000010000 */
[----:B------:R-:W-:-:S04]  /*1af0*/  FFMA.FTZ R0, R75, R0, RZ ;  /* 0x000000004b007223 */ /* 0x000fc800000100ff */
[----:B------:R-:W-:Y:S02]  /*1b00*/  FFMA.FTZ R26, R77, R0, R77 ;  /* 0x000000004d1a7223 */ /* 0x000fe4000001004d */
.L_x_26:
[----:B------:R-:W-:Y:S05]  /*1b10*/  BSYNC B0 ;  /* 0x0000000000007941 */ /* 0x000fea0003800000 */
.L_x_24:
        /* <DEDUP_REMOVED lines=19> */
.L_x_28:
[----:B------:R-:W-:Y:S01]  /*1c50*/  IMAD.MOV.U32 R0, RZ, RZ, 0x3c80f082 ;  /* 0x3c80f082ff007424 */ /* 0x000fe200078e00ff */
[----:B------:R-:W-:-:S04]  /*1c60*/  FMUL R75, R83, R83 ;  /* 0x00000053534b7220 */ /* 0x000fc80000400000 */
[----:B------:R-:W-:-:S04]  /*1c70*/  FFMA.FTZ R0, R75, R0, -0.052303962409496307373 ;  /* 0xbd563cae4b007423 */ /* 0x000fc80000010000 */
[----:B------:R-:W-:-:S04]  /*1c80*/  FFMA.FTZ R0, R75, R0, 0.1331529766321182251 ;  /* 0x3e0859414b007423 */ /* 0x000fc80000010000 */
[----:B------:R-:W-:-:S04]  /*1c90*/  FFMA.FTZ R0, R75, R0, -0.33332768082618713379 ;  /* 0xbeaaa9ed4b007423 */ /* 0x000fc80000010000 */
[----:B------:R-:W-:-:S04]  /*1ca0*/  FFMA.FTZ R0, R75, R0, RZ ;  /* 0x000000004b007223 */ /* 0x000fc800000100ff */
[----:B------:R-:W-:Y:S02]  /*1cb0*/  FFMA.FTZ R74, R83, R0, R83 ;  /* 0x00000000534a7223 */ /* 0x000fe40000010053 */
.L_x_29:
[----:B------:R-:W-:Y:S05]  /*1cc0*/  BSYNC B0 ;  /* 0x0000000000007941 */ /* 0x000fea0003800000 */
.L_x_27:
[----:B------:R-:W-:Y:S01]  /*1cd0*/  FMUL R83, R79, 0.79788458347320556641 ;  /* 0x3f4c422a4f537820 */ /* 0x000fe20000400000 */
[----:B------:R-:W-:Y:S01]  /*1ce0*/  BSSY B0, `(.L_x_30) ;  /* 0x0000019000007945 */ /* 0x000fe20003800000 */
[----:B------:R-:W-:Y:S01]  /*1cf0*/  FFMA R80, R78, 0.044714998453855514526, R15 ;  /* 0x3d3727134e507823 */ /* 0x000fe2000000000f */
[----:B------:R-:W-:Y:S01]  /*1d00*/  FFMA R18, R18, R87, R86 ;  /* 0x0000005712127223 */ /* 0x000fe20000000056 */
        /* <DEDUP_REMOVED lines=15> */
.L_x_31:
[----:B------:R-:W-:Y:S01]  /*1e00*/  IMAD.MOV.U32 R0, RZ, RZ, 0x3c80f082 ;  /* 0x3c80f082ff007424 */ /* 0x000fe200078e00ff */
[----:B------:R-:W-:-:S04]  /*1e10*/  FMUL R75, R83, R83 ;  /* 0x00000053534b7220 */ /* 0x000fc80000400000 */
[----:B------:R-:W-:-:S04]  /*1e20*/  FFMA.FTZ R0, R75, R0, -0.052303962409496307373 ;  /* 0xbd563cae4b007423 */ /* 0x000fc80000010000 */
[----:B------:R-:W-:-:S04]  /*1e30*/  FFMA.FTZ R0, R75, R0, 0.1331529766321182251 ;  /* 0x3e0859414b007423 */ /* 0x000fc80000010000 */
[----:B------:R-:W-:-:S04]  /*1e40*/  FFMA.FTZ R0, R75, R0, -0.33332768082618713379 ;  /* 0xbeaaa9ed4b007423 */ /* 0x000fc80000010000 */
[----:B------:R-:W-:-:S04]  /*1e50*/  FFMA.FTZ R0, R75, R0, RZ ;  /* 0x000000004b007223 */ /* 0x000fc800000100ff */
[----:B------:R-:W-:Y:S02]  /*1e60*/  FFMA.FTZ R83, R83, R0, R83 ;  /* 0x0000000053537223 */ /* 0x000fe40000010053 */
.L_x_32:
[----:B------:R-:W-:Y:S05]  /*1e70*/  BSYNC B0 ;  /* 0x0000000000007941 */ /* 0x000fea0003800000 */
.L_x_30:
        /* <DEDUP_REMOVED lines=19> */
.L_x_34:
[----:B------:R-:W-:Y:S01]  /*1fb0*/  MOV R0, 0x3c80f082 ;  /* 0x3c80f08200007802 */ /* 0x000fe20000000f00 */
[----:B------:R-:W-:-:S04]  /*1fc0*/  FMUL R27, R80, R80 ;  /* 0x00000050501b7220 */ /* 0x000fc80000400000 */
[----:B------:R-:W-:-:S04]  /*1fd0*/  FFMA.FTZ R0, R27, R0, -0.052303962409496307373 ;  /* 0xbd563cae1b007423 */ /* 0x000fc80000010000 */
[----:B------:R-:W-:-:S04]  /*1fe0*/  FFMA.FTZ R0, R27, R0, 0.1331529766321182251 ;  /* 0x3e0859411b007423 */ /* 0x000fc80000010000 */
[----:B------:R-:W-:-:S04]  /*1ff0*/  FFMA.FTZ R0, R27, R0, -0.33332768082618713379 ;  /* 0xbeaaa9ed1b007423 */ /* 0x000fc80000010000 */
[----:B------:R-:W-:-:S04]  /*2000*/  FFMA.FTZ R0, R27, R0, RZ ;  /* 0x000000001b007223 */ /* 0x000fc800000100ff */
[----:B------:R-:W-:Y:S02]  /*2010*/  FFMA.FTZ R86, R80, R0, R80 ;  /* 0x0000000050567223 */ /* 0x000fe40000010050 */
.L_x_35:
[----:B------:R-:W-:Y:S05]  /*2020*/  BSYNC B0 ;  /* 0x0000000000007941 */ /* 0x000fea0003800000 */
.L_x_33:
[----:B------:R-:W-:Y:S01]  /*2030*/  FMUL R87, R79, 0.79788458347320556641 ;  /* 0x3f4c422a4f577820 */ /* 0x000fe20000400000 */
[----:B------:R-:W-:Y:S01]  /*2040*/  BSSY B0, `(.L_x_36) ;  /* 0x0000018000007945 */ /* 0x000fe20003800000 */
[----:B------:R-:W-:Y:S01]  /*2050*/  FFMA R79, R78, 0.044714998453855514526, R17 ;  /* 0x3d3727134e4f7823 */ /* 0x000fe20000000011 */
[----:B------:R-:W-:Y:S01]  /*2060*/  FMUL R77, R18, R77 ;  /* 0x0000004d124d7220 */ /* 0x000fe20000400000 */
[----:B------:R-:W-:Y:S01]  /*2070*/  FADD.FTZ R82, |R87|, -RZ ;  /* 0x800000ff57527221 */ /* 0x000fe20000010200 */
[----:B------:R-:W-:-:S04]  /*2080*/  FMUL R78, R19, R19 ;  /* 0x00000013134e7220 */ /* 0x000fc80000400000 */
        /* <DEDUP_REMOVED lines=12> */
.L_x_37:
[----:B------:R-:W-:Y:S01]  /*2150*/  IMAD.MOV.U32 R0, RZ, RZ, 0x3c80f082 ;  /* 0x3c80f082ff007424 */ /* 0x000fe200078e00ff */
[----:B------:R-:W-:-:S04]  /*2160*/  FMUL R27, R87, R87 ;  /* 0x00000057571b7220 */ /* 0x000fc80000400000 */
[----:B------:R-:W-:-:S04]  /*2170*/  FFMA.FTZ R0, R27, R0, -0.052303962409496307373 ;  /* 0xbd563cae1b007423 */ /* 0x000fc80000010000 */
[----:B------:R-:W-:-:S04]  /*2180*/  FFMA.FTZ R0, R27, R0, 0.1331529766321182251 ;  /* 0x3e0859411b007423 */ /* 0x000fc80000010000 */
[----:B------:R-:W-:-:S04]  /*2190*/  FFMA.FTZ R0, R27, R0, -0.33332768082618713379 ;  /* 0xbeaaa9ed1b007423 */ /* 0x000fc80000010000 */
[----:B------:R-:W-:-:S04]  /*21a0*/  FFMA.FTZ R0, R27, R0, RZ ;  /* 0x000000001b007223 */ /* 0x000fc800000100ff */
[----:B------:R-:W-:Y:S02]  /*21b0*/  FFMA.FTZ R87, R87, R0, R87 ;  /* 0x0000000057577223 */ /* 0x000fe40000010057 */
.L_x_38:
[----:B------:R-:W-:Y:S05]  /*21c0*/  BSYNC B0 ;  /* 0x0000000000007941 */ /* 0x000fea0003800000 */
.L_x_36:
[----:B------:R-:W-:Y:S01]  /*21d0*/  FMUL R79, R79, 0.79788458347320556641 ;  /* 0x3f4c422a4f4f7820 */ /* 0x000fe20000400000 */
[----:B------:R-:W-:Y:S01]  /*21e0*/  BSSY B0, `(.L_x_39) ;  /* 0x0000017000007945 */ /* 0x000fe20003800000 */
[----:B------:R-:W-:Y:S01]  /*21f0*/  FMUL R78, R19, R78 ;  /* 0x0000004e134e7220 */ /* 0x000fe20000400000 */
[----:B------:R-:W-:Y:S01]  /*2200*/  FFMA R77, R77, 0.044714998453855514526, R18 ;  /* 0x3d3727134d4d7823 */ /* 0x000fe20000000012 */
[----:B------:R-:W-:-:S05]  /*2210*/  FADD.FTZ R82, |R79|, -RZ ;  /* 0x800000ff4f527221 */ /* 0x000fca0000010200 */
        /* <DEDUP_REMOVED lines=12> */
.L_x_40:
[----:B------:R-:W-:Y:S01]  /*22e0*/  IMAD.MOV.U32 R0, RZ, RZ, 0x3c80f082 ;  /* 0x3c80f082ff007424 */ /* 0x000fe200078e00ff */
[----:B------:R-:W-:-:S04]  /*22f0*/  FMUL R27, R79, R79 ;  /* 0x0000004f4f1b7220 */ /* 0x000fc80000400000 */
[----:B------:R-:W-:-:S04]  /*2300*/  FFMA.FTZ R0, R27, R0, -0.052303962409496307373 ;  /* 0xbd563cae1b007423 */ /* 0x000fc80000010000 */
[----:B------:R-:W-:-:S04]  /*2310*/  FFMA.FTZ R0, R27, R0, 0.1331529766321182251 ;  /* 0x3e0859411b007423 */ /* 0x000fc80000010000 */
[----:B------:R-:W-:-:S04]  /*2320*/  FFMA.FTZ R0, R27, R0, -0.33332768082618713379 ;  /* 0xbeaaa9ed1b007423 */ /* 0x000fc80000010000 */
[----:B------:R-:W-:-:S04]  /*2330*/  FFMA.FTZ R0, R27, R0, RZ ;  /* 0x000000001b007223 */ /* 0x000fc800000100ff */
[----:B------:R-:W-:Y:S02]  /*2340*/  FFMA.FTZ R88, R79, R0, R79 ;  /* 0x000000004f587223 */ /* 0x000fe4000001004f */
.L_x_41:
[----:B------:R-:W-:Y:S05]  /*2350*/  BSYNC B0 ;  /* 0x0000000000007941 */ /* 0x000fea0003800000 */
.L_x_39:
[----:B------:R-:W-:Y:S01]  /*2360*/  FMUL R77, R77, 0.79788458347320556641 ;  /* 0x3f4c422a4d4d7820 */ /* 0x000fe20000400000 */
[----:B------:R-:W-:Y:S01]  /*2370*/  BSSY B0, `(.L_x_42) ;  /* 0x0000016000007945 */ /* 0x000fe20003800000 */
[----:B------:R-:W-:Y:S02]  /*2380*/  FFMA R78, R78, 0.044714998453855514526, R19 ;  /* 0x3d3727134e4e7823 */ /* 0x000fe40000000013 */
[----:B------:R-:W-:-:S05]  /*2390*/  FADD.FTZ R79, |R77|, -RZ ;  /* 0x800000ff4d4f7221 */ /* 0x000fca0000010200 */
        /* <DEDUP_REMOVED lines=12> */
.L_x_43:
[----:B------:R-:W-:Y:S01]  /*2460*/  MOV R0, 0x3c80f082 ;  /* 0x3c80f08200007802 */ /* 0x000fe20000000f00 */
[----:B------:R-:W-:-:S04]  /*2470*/  FMUL R27, R77, R77 ;  /* 0x0000004d4d1b7220 */ /* 0x000fc80000400000 */
[----:B------:R-:W-:-:S04]  /*2480*/  FFMA.FTZ R0, R27, R0, -0.052303962409496307373 ;  /* 0xbd563cae1b007423 */ /* 0x000fc80000010000 */
[----:B------:R-:W-:-:S04]  /*2490*/  FFMA.FTZ R0, R27, R0, 0.1331529766321182251 ;  /* 0x3e0859411b007423 */ /* 0x000fc80000010000 */
[----:B------:R-:W-:-:S04]  /*24a0*/  FFMA.FTZ R0, R27, R0, -0.33332768082618713379 ;  /* 0xbeaaa9ed1b007423 */ /* 0x000fc80000010000 */
[----:B------:R-:W-:-:S04]  /*24b0*/  FFMA.FTZ R0, R27, R0, RZ ;  /* 0x000000001b007223 */ /* 0x000fc800000100ff */
[----:B------:R-:W-:Y:S02]  /*24c0*/  FFMA.FTZ R93, R77, R0, R77 ;  /* 0x000000004d5d7223 */ /* 0x000fe4000001004d */
.L_x_44:
[----:B------:R-:W-:Y:S05]  /*24d0*/  BSYNC B0 ;  /* 0x0000000000007941 */ /* 0x000fea0003800000 */
.L_x_42:
[----:B------:R-:W-:Y:S01]  /*24e0*/  FMUL R105, R78, 0.79788458347320556641 ;  /* 0x3f4c422a4e697820 */ /* 0x000fe20000400000 */
[----:B------:R-:W-:Y:S01]  /*24f0*/  IMAD.IADD R27, R38, 0x1, R35 ;  /* 0x00000001261b7824 */ /* 0x000fe200078e0223 */
[----:B------:R-:W-:Y:S01]  /*2500*/  BSSY B0, `(.L_x_45) ;  /* 0x0000029000007945 */ /* 0x000fe20003800000 */
[----:B------:R-:W-:Y:S01]  /*2510*/  FMUL R91, R6, 0.5 ;  /* 0x3f000000065b7820 */ /* 0x000fe20000400000 */
[----:B------:R-:W-:Y:S01]  /*2520*/  FADD.FTZ R102, |R105|, -RZ ;  /* 0x800000ff69667221 */ /* 0x000fe20000010200 */
[----:B------:R-:W-:Y:S01]  /*2530*/  FMUL R90, R7, 0.5 ;  /* 0x3f000000075a7820 */ /* 0x000fe20000400000 */
[C---:B------:R-:W-:Y:S01]  /*2540*/  IADD3 R79, R27.reuse, 0x1000, RZ ;  /* 0x000010001b4f7810 */ /* 0x040fe20007ffe0ff */
[----:B------:R-:W-:Y:S01]  /*2550*/  FMUL R85, R8, 0.5 ;  /* 0x3f00000008557820 */ /* 0x000fe20000400000 */
[----:B------:R-:W-:Y:S01]  /*2560*/  IADD3 R77, R27, 0x1800, RZ ;  /* 0x000018001b4d7810 */ /* 0x000fe20007ffe0ff */
[----:B------:R-:W-:Y:S01]  /*2570*/  FMUL R89, R9, 0.5 ;  /* 0x3f00000009597820 */ /* 0x000fe20000400000 */
[----:B------:R-:W-:Y:S01]  /*2580*/  FSETP.GE.AND P0, PT, R102, 0.60000002384185791016, PT ;  /* 0x3f19999a6600780b */ /* 0x000fe20003f06000 */
[----:B------:R-:W-:Y:S01]  /*2590*/  FMUL R80, R5, 0.5 ;  /* 0x3f00000005507820 */ /* 0x000fe20000400000 */
[----:B------:R-:W-:Y:S01]  /*25a0*/  IADD3 R75, R27, 0x4000, RZ ;  /* 0x000040001b4b7810 */ /* 0x000fe20007ffe0ff */
[----:B------:R-:W-:Y:S01]  /*25b0*/  FMUL R78, R13, 0.5 ;  /* 0x3f0000000d4e7820 */ /* 0x000fe20000400000 */
        /* <DEDUP_REMOVED lines=10> */
[----:B------:R-:W-:Y:S01]  /*2660*/  IADD3 R27, R27, 0x4800, RZ ;  /* 0x000048001b1b7810 */ /* 0x000fe20007ffe0ff */
        /* <DEDUP_REMOVED lines=11> */
.L_x_46:
[----:B------:R-:W-:Y:S01]  /*2720*/  MOV R0, 0x3c80f082 ;  /* 0x3c80f08200007802 */ /* 0x000fe20000000f00 */
[----:B------:R-:W-:-:S04]  /*2730*/  FMUL R99, R105, R105 ;  /* 0x0000006969637220 */ /* 0x000fc80000400000 */
[----:B------:R-:W-:-:S04]  /*2740*/  FFMA.FTZ R0, R99, R0, -0.052303962409496307373 ;  /* 0xbd563cae63007423 */ /* 0x000fc80000010000 */
[----:B------:R-:W-:-:S04]  /*2750*/  FFMA.FTZ R0, R99, R0, 0.1331529766321182251 ;  /* 0x3e08594163007423 */ /* 0x000fc80000010000 */
[----:B------:R-:W-:-:S04]  /*2760*/  FFMA.FTZ R0, R99, R0, -0.33332768082618713379 ;  /* 0xbeaaa9ed63007423 */ /* 0x000fc80000010000 */
[----:B------:R-:W-:-:S04]  /*2770*/  FFMA.FTZ R0, R99, R0, RZ ;  /* 0x0000000063007223 */ /* 0x000fc800000100ff */
[----:B------:R-:W-:Y:S02]  /*2780*/  FFMA.FTZ R98, R0, R105, R105 ;  /* 0x0000006900627223 */ /* 0x000fe40000010069 */
.L_x_47:
[----:B------:R-:W-:Y:S05]  /*2790*/  BSYNC B0 ;  /* 0x0000000000007941 */ /* 0x000fea0003800000 */
.L_x_45:
[----:B------:R-:W-:Y:S01]  /*27a0*/  BAR.SYNC.DEFER_BLOCKING 0x0 ;  /* 0x0000000000007b1d */ /* 0x000fe20000010000 */
[----:B------:R-:W-:Y:S01]  /*27b0*/  FADD R76, R76, 1 ;  /* 0x3f8000004c4c7421 */ /* 0x000fe20000000000 */
[----:B------:R-:W-:Y:S01]  /*27c0*/  FADD R0, R81, 1 ;  /* 0x3f80000051007421 */ /* 0x000fe20000000000 */
[----:B------:R-:W-:Y:S01]  /*27d0*/  FADD R93, R93, 1 ;  /* 0x3f8000005d5d7421 */ /* 0x000fe20000000000 */
[----:B------:R-:W-:Y:S01]  /*27e0*/  FADD R99, R98, 1 ;  /* 0x3f80000062637421 */ /* 0x000fe20000000000 */
[----:B------:R-:W-:Y:S01]  /*27f0*/  FMUL R81, R76, R101 ;  /* 0x000000654c517220 */ /* 0x000fe20000400000 */
[----:B------:R-:W-:Y:S01]  /*2800*/  FADD R76, R86, 1 ;  /* 0x3f800000564c7421 */ /* 0x000fe20000000000 */
[----:B------:R-:W-:Y:S01]  /*2810*/  FADD R86, R88, 1 ;  /* 0x3f80000058567421 */ /* 0x000fe20000000000 */
[----:B------:R-:W-:Y:S01]  /*2820*/  FADD R87, R87, 1 ;  /* 0x3f80000057577421 */ /* 0x000fe20000000000 */
[----:B------:R-:W-:Y:S01]  /*2830*/  FMUL R88, R99, R94 ;  /* 0x0000005e63587220 */ /* 0x000fe20000400000 */
[----:B------:R-:W-:Y:S01]  /*2840*/  FADD R83, R83, 1 ;  /* 0x3f80000053537421 */ /* 0x000fe20000000000 */
[----:B------:R-:W-:Y:S01]  /*2850*/  FMUL R86, R86, R95 ;  /* 0x0000005f56567220 */ /* 0x000fe20000400000 */
[----:B------:R-:W-:Y:S01]  /*2860*/  FMUL R87, R87, R96 ;  /* 0x0000006057577220 */ /* 0x000fe20000400000 */
[----:B------:R-:W-:Y:S01]  /*2870*/  FMUL R76, R76, R97 ;  /* 0x000000614c4c7220 */ /* 0x000fe20000400000 */
[----:B------:R-:W-:Y:S01]  /*2880*/  FMUL R83, R83, R100 ;  /* 0x0000006453537220 */ /* 0x000fe20000400000 */
[----:B------:R-:W-:Y:S01]  /*2890*/  FSETP.NAN.AND P0, PT, R50, R50, PT ;  /* 0x000000323200720b */ /* 0x000fe20003f08000 */
[----:B------:R-:W-:Y:S01]  /*28a0*/  FMUL R0, R0, R103 ;  /* 0x0000006700007220 */ /* 0x000fe20000400000 */
[----:B------:R-:W-:Y:S01]  /*28b0*/  FSETP.GEU.AND P5, PT, R51, R86, PT ;  /* 0x000000563300720b */ /* 0x000fe20003fae000 */
[----:B------:R-:W-:Y:S01]  /*28c0*/  FADD R24, R24, 1 ;  /* 0x3f80000018187421 */ /* 0x000fe20000000000 */
[----:B------:R-:W-:Y:S01]  /*28d0*/  FSETP.GEU.AND P4, PT, R49, R88, PT ;  /* 0x000000583100720b */ /* 0x000fe20003f8e000 */
[----:B------:R-:W-:Y:S01]  /*28e0*/  FADD R23, R23, 1 ;  /* 0x3f80000017177421 */ /* 0x000fe20000000000 */
[----:B------:R-:W-:Y:S01]  /*28f0*/  FSETP.NAN.AND P3, PT, R49, R49, PT ;  /* 0x000000313100720b */ /* 0x000fe20003f68000 */
[----:B------:R-:W-:Y:S01]  /*2900*/  FMUL R85, R24, R85 ;  /* 0x0000005518557220 */ /* 0x000fe20000400000 */
[----:B------:R-:W-:Y:S01]  /*2910*/  FADD R22, R22, 1 ;  /* 0x3f80000016167421 */ /* 0x000fe20000000000 */
[----:B------:R0:W-:Y:S01]  /*2920*/  STS.128 [R39], R4 ;  /* 0x0000000427007388 */ /* 0x0001e20000000c00 */
[----:B------:R-:W-:Y:S01]  /*2930*/  FMUL R23, R23, R90 ;  /* 0x0000005a17177220 */ /* 0x000fe20000400000 */
[----:B------:R-:W-:Y:S01]  /*2940*/  FADD R21, R21, 1 ;  /* 0x3f80000015157421 */ /* 0x000fe20000000000 */
[----:B------:R-:W-:Y:S01]  /*2950*/  FMUL R22, R22, R91 ;  /* 0x0000005b16167220 */ /* 0x000fe20000400000 */
[----:B------:R1:W-:Y:S01]  /*2960*/  STS.128 [R39+0x10], R8 ;  /* 0x0000100827007388 */ /* 0x0003e20000000c00 */
[----:B0-----:R-:W-:Y:S01]  /*2970*/  FADD R4, R25, 1 ;  /* 0x3f80000019047421 */ /* 0x001fe20000000000 */
[----:B------:R-:W-:Y:S01]  /*2980*/  FMUL R25, R93, R92 ;  /* 0x0000005c5d197220 */ /* 0x000fe20000400000 */
[----:B------:R-:W-:Y:S01]  /*2990*/  FADD R7, R20, 1 ;  /* 0x3f80000014077421 */ /* 0x000fe20000000000 */
[----:B------:R-:W-:Y:S01]  /*29a0*/  FADD R5, R26, 1 ;  /* 0x3f8000001a057421 */ /* 0x000fe20000000000 */
[----:B-1----:R-:W-:Y:S01]  /*29b0*/  FMUL R8, R4, R89 ;  /* 0x0000005904087220 */ /* 0x002fe20000400000 */
[----:B------:R-:W-:Y:S01]  /*29c0*/  FSEL R4, R51, R86, !P5 ;  /* 0x0000005633047208 */ /* 0x000fe20006800000 */
[----:B------:R-:W-:Y:S01]  /*29d0*/  FMUL R84, R7, R84 ;  /* 0x0000005407547220 */ /* 0x000fe20000400000 */
[----:B------:R-:W-:Y:S01]  /*29e0*/  BAR.SYNC.DEFER_BLOCKING 0x0 ;  /* 0x0000000000007b1d */ /* 0x000fe20000010000 */
[----:B------:R-:W-:Y:S01]  /*29f0*/  FSETP.GEU.AND P6, PT, R50, R25, PT ;  /* 0x000000193200720b */ /* 0x000fe20003fce000 */
[----:B------:R-:W-:Y:S01]  /*2a00*/  FMUL R82, R5, R82 ;  /* 0x0000005205527220 */ /* 0x000fe20000400000 */
[----:B------:R-:W-:Y:S01]  /*2a10*/  FSETP.GEU.AND P5, PT, R52, R87, PT ;  /* 0x000000573400720b */ /* 0x000fe20003fae000 */
[----:B------:R-:W-:Y:S01]  /*2a20*/  FADD R5, R74, 1 ;  /* 0x3f8000004a057421 */ /* 0x000fe20000000000 */
[C---:B------:R-:W-:Y:S01]  /*2a30*/  FSEL R7, R50.reuse, R25, !P6 ;  /* 0x0000001932077208 */ /* 0x040fe20007000000 */
[----:B------:R-:W-:Y:S01]  /*2a40*/  FMUL R89, R21, R80 ;  /* 0x0000005015597220 */ /* 0x000fe20000400000 */
[----:B------:R-:W-:Y:S01]  /*2a50*/  FSETP.NAN.AND P6, PT, R51, R51, PT ;  /* 0x000000333300720b */ /* 0x000fe20003fc8000 */
[----:B------:R-:W-:Y:S01]  /*2a60*/  FMUL R78, R5, R78 ;  /* 0x0000004e054e7220 */ /* 0x000fe20000400000 */
[----:B------:R-:W-:Y:S01]  /*2a70*/  FSEL R6, R49, R88, !P4 ;  /* 0x0000005831067208 */ /* 0x000fe20006000000 */
[----:B------:R-:W-:Y:S01]  /*2a80*/  IMAD.WIDE R26, R27, R40, c[0x0][0x188] ;  /* 0x000062001b1a7625 */ /* 0x000fe200078e0228 */
[----:B------:R-:W-:-:S02]  /*2a90*/  @!P2 FSEL R50, R50, R7, P0 ;  /* 0x000000073232a208 */ /* 0x000fc40000000000 */
[----:B------:R-:W-:Y:S02]  /*2aa0*/  @!P2 FSEL R51, R51, R4, P6 ;  /* 0x000000043333a208 */ /* 0x000fe40003000000 */
[----:B------:R-:W-:Y:S02]  /*2ab0*/  FSETP.GEU.AND P6, PT, R53, R76, PT ;  /* 0x0000004c3500720b */ /* 0x000fe40003fce000 */
[----:B------:R-:W-:Y:S02]  /*2ac0*/  FSETP.GEU.AND P4, PT, R54, R83, PT ;  /* 0x000000533600720b */ /* 0x000fe40003f8e000 */
[----:B------:R-:W-:Y:S02]  /*2ad0*/  FSEL R7, R52, R87, !P5 ;  /* 0x0000005734077208 */ /* 0x000fe40006800000 */
[----:B------:R-:W-:Y:S02]  /*2ae0*/  FSETP.GEU.AND P5, PT, R55, R0, PT ;  /* 0x000000003700720b */ /* 0x000fe40003fae000 */
[----:B------:R-:W-:-:S02]  /*2af0*/  @!P2 FSEL R49, R49, R6, P3 ;  /* 0x000000063131a208 */ /* 0x000fc40001800000 */
[----:B------:R-:W-:Y:S02]  /*2b00*/  FSEL R6, R53, R76, !P6 ;  /* 0x0000004c35067208 */ /* 0x000fe40007000000 */
[C---:B------:R-:W-:Y:S02]  /*2b10*/  FSEL R5, R54.reuse, R83, !P4 ;  /* 0x0000005336057208 */ /* 0x040fe40006000000 */
[----:B------:R-:W-:Y:S02]  /*2b20*/  FSETP.NAN.AND P6, PT, R54, R54, PT ;  /* 0x000000363600720b */ /* 0x000fe40003fc8000 */
[C---:B------:R-:W-:Y:S02]  /*2b30*/  FSETP.NAN.AND P4, PT, R55.reuse, R55, PT ;  /* 0x000000373700720b */ /* 0x040fe40003f88000 */
[----:B------:R-:W-:Y:S02]  /*2b40*/  FSEL R4, R55, R0, !P5 ;  /* 0x0000000037047208 */ /* 0x000fe40006800000 */
[----:B------:R-:W-:-:S02]  /*2b50*/  FSETP.GEU.AND P5, PT, R56, R81, PT ;  /* 0x000000513800720b */ /* 0x000fc40003fae000 */
[----:B------:R-:W-:Y:S02]  /*2b60*/  @!P2 FSEL R54, R54, R5, P6 ;  /* 0x000000053636a208 */ /* 0x000fe40003000000 */
[----:B------:R-:W-:Y:S02]  /*2b70*/  @!P2 FSEL R55, R55, R4, P4 ;  /* 0x000000043737a208 */ /* 0x000fe40002000000 */
[----:B------:R-:W-:Y:S02]  /*2b80*/  FSETP.NAN.AND P3, PT, R52, R52, PT ;  /* 0x000000343400720b */ /* 0x000fe40003f68000 */
[----:B------:R-:W-:Y:S02]  /*2b90*/  FSETP.GEU.AND P6, PT, R72, R85, PT ;  /* 0x000000554800720b */ /* 0x000fe40003fce000 */
[----:B------:R-:W-:Y:S02]  /*2ba0*/  FSETP.GEU.AND P4, PT, R71, R8, PT ;  /* 0x000000084700720b */ /* 0x000fe40003f8e000 */
[----:B------:R-:W-:-:S02]  /*2bb0*/  FSEL R5, R56, R81, !P5 ;  /* 0x0000005138057208 */ /* 0x000fc40006800000 */
[----:B------:R-:W-:Y:S02]  /*2bc0*/  FSETP.GEU.AND P5, PT, R70, R23, PT ;  /* 0x000000174600720b */ /* 0x000fe40003fae000 */
[----:B------:R-:W-:Y:S02]  /*2bd0*/  @!P2 FSEL R52, R52, R7, P3 ;  /* 0x000000073434a208 */ /* 0x000fe40001800000 */
[----:B------:R-:W-:Y:S02]  /*2be0*/  FSEL R9, R72, R85, !P6 ;  /* 0x0000005548097208 */ /* 0x000fe40007000000 */
[C---:B------:R-:W-:Y:S02]  /*2bf0*/  FSEL R4, R71.reuse, R8, !P4 ;  /* 0x0000000847047208 */ /* 0x040fe40006000000 */
[----:B------:R-:W-:Y:S02]  /*2c00*/  FSETP.NAN.AND P6, PT, R71, R71, PT ;  /* 0x000000474700720b */ /* 0x000fe40003fc8000 */
[----:B------:R-:W-:-:S02]  /*2c10*/  FSETP.NAN.AND P4, PT, R70, R70, PT ;  /* 0x000000464600720b */ /* 0x000fc40003f88000 */
[C---:B------:R-:W-:Y:S02]  /*2c20*/  FSEL R7, R70.reuse, R23, !P5 ;  /* 0x0000001746077208 */ /* 0x040fe40006800000 */
[----:B------:R-:W-:Y:S02]  /*2c30*/  FSETP.GEU.AND P5, PT, R69, R22, PT ;  /* 0x000000164500720b */ /* 0x000fe40003fae000 */
[----:B------:R-:W-:Y:S02]  /*2c40*/  @!P2 FSEL R71, R71, R4, P6 ;  /* 0x000000044747a208 */ /* 0x000fe40003000000 */
[----:B------:R-:W-:Y:S02]  /*2c50*/  @!P2 FSEL R70, R70, R7, P4 ;  /* 0x000000074646a208 */ /* 0x000fe40002000000 */
[----:B------:R-:W-:Y:S02]  /*2c60*/  FSETP.NAN.AND P0, PT, R53, R53, PT ;  /* 0x000000353500720b */ /* 0x000fe40003f08000 */
[----:B------:R-:W-:-:S02]  /*2c70*/  FSETP.GT.AND P4, PT, R65, R8, PT ;  /* 0x000000084100720b */ /* 0x000fc40003f84000 */
[----:B------:R-:W-:Y:S02]  /*2c80*/  FSEL R4, R69, R22, !P5 ;  /* 0x0000001645047208 */ /* 0x000fe40006800000 */
[----:B------:R-:W-:Y:S02]  /*2c90*/  FSETP.GT.AND P5, PT, R67, R23, PT ;  /* 0x000000174300720b */ /* 0x000fe40003fa4000 */
[----:B------:R-:W-:Y:S02]  /*2ca0*/  @!P2 FSEL R53, R53, R6, P0 ;  /* 0x000000063535a208 */ /* 0x000fe40000000000 */
[----:B------:R-:W-:Y:S02]  /*2cb0*/  FSETP.GT.AND P6, PT, R66, R85, PT ;  /* 0x000000554200720b */ /* 0x000fe40003fc4000 */
[----:B------:R-:W-:Y:S01]  /*2cc0*/  FSEL R8, R65, R8, P4 ;  /* 0x0000000841087208 */ /* 0x000fe20002000000 */
[----:B------:R-:W-:Y:S01]  /*2cd0*/  IMAD.MOV.U32 R74, RZ, RZ, R53 ;  /* 0x000000ffff4a7224 */ /* 0x000fe200078e0035 */
[----:B------:R-:W-:-:S02]  /*2ce0*/  FSETP.NAN.AND P3, PT, R56, R56, PT ;  /* 0x000000383800720b */ /* 0x000fc40003f68000 */
[C---:B------:R-:W-:Y:S02]  /*2cf0*/  FSETP.NAN.AND P4, PT, R67.reuse, R67, PT ;  /* 0x000000434300720b */ /* 0x040fe40003f88000 */
[----:B------:R-:W-:Y:S02]  /*2d00*/  FSEL R6, R67, R23, P5 ;  /* 0x0000001743067208 */ /* 0x000fe40002800000 */
[----:B------:R-:W-:Y:S02]  /*2d10*/  FSETP.GT.AND P5, PT, R68, R22, PT ;  /* 0x000000164400720b */ /* 0x000fe40003fa4000 */
[----:B------:R-:W-:Y:S02]  /*2d20*/  FSEL R85, R66, R85, P6 ;  /* 0x0000005542557208 */ /* 0x000fe40003000000 */
[----:B------:R-:W-:Y:S02]  /*2d30*/  @!P2 FSEL R56, R56, R5, P3 ;  /* 0x000000053838a208 */ /* 0x000fe40001800000 */
[----:B------:R-:W-:-:S02]  /*2d40*/  FSETP.NAN.AND P6, PT, R65, R65, PT ;  /* 0x000000414100720b */ /* 0x000fc40003fc8000 */
[----:B------:R-:W-:Y:S02]  /*2d50*/  @!P2 FSEL R67, R67, R6, P4 ;  /* 0x000000064343a208 */ /* 0x000fe40002000000 */
[----:B------:R-:W-:Y:S02]  /*2d60*/  FSETP.NAN.AND P3, PT, R69, R69, PT ;  /* 0x000000454500720b */ /* 0x000fe40003f68000 */
[----:B------:R-:W-:Y:S02]  /*2d70*/  FSETP.GT.AND P4, PT, R42, R82, PT ;  /* 0x000000522a00720b */ /* 0x000fe40003f84000 */
[----:B------:R-:W-:Y:S02]  /*2d80*/  FSEL R5, R68, R22, P5 ;  /* 0x0000001644057208 */ /* 0x000fe40002800000 */
[----:B------:R-:W-:Y:S02]  /*2d90*/  FSETP.GEU.AND P5, PT, R41, R78, PT ;  /* 0x0000004e2900720b */ /* 0x000fe40003fae000 */
[----:B------:R-:W-:-:S02]  /*2da0*/  @!P2 FSEL R65, R65, R8, P6 ;  /* 0x000000084141a208 */ /* 0x000fc40003000000 */
[----:B------:R-:W-:Y:S02]  /*2db0*/  @!P2 FSEL R69, R69, R4, P3 ;  /* 0x000000044545a208 */ /* 0x000fe40001800000 */
[----:B------:R-:W-:Y:S02]  /*2dc0*/  FSETP.GT.AND P6, PT, R43, R84, PT ;  /* 0x000000542b00720b */ /* 0x000fe40003fc4000 */
[----:B------:R-:W-:Y:S02]  /*2dd0*/  FSEL R7, R42, R82, P4 ;  /* 0x000000522a077208 */ /* 0x000fe40002000000 */
[----:B------:R-:W-:Y:S02]  /*2de0*/  FSETP.NAN.AND P0, PT, R72, R72, PT ;  /* 0x000000484800720b */ /* 0x000fe40003f08000 */
[C---:B------:R-:W-:Y:S02]  /*2df0*/  FSETP.NAN.AND P4, PT, R41.reuse, R41, PT ;  /* 0x000000292900720b */ /* 0x040fe40003f88000 */
[----:B------:R-:W-:-:S02]  /*2e00*/  FSEL R4, R41, R78, !P5 ;  /* 0x0000004e29047208 */ /* 0x000fc40006800000 */
[----:B------:R-:W-:Y:S02]  /*2e10*/  FSEL R6, R43, R84, P6 ;  /* 0x000000542b067208 */ /* 0x000fe40003000000 */
[----:B------:R-:W-:Y:S02]  /*2e20*/  @!P2 FSEL R72, R72, R9, P0 ;  /* 0x000000094848a208 */ /* 0x000fe40000000000 */
[----:B------:R-:W-:Y:S01]  /*2e30*/  FSETP.NAN.AND P3, PT, R68, R68, PT ;  /* 0x000000444400720b */ /* 0x000fe20003f68000 */
[----:B------:R-:W-:Y:S01]  /*2e40*/  LDS.128 R8, [R37.X4+0x2000] ;  /* 0x0020000025087984 */ /* 0x000fe20000004c00 */
[----:B------:R-:W-:Y:S02]  /*2e50*/  FSETP.NAN.AND P6, PT, R42, R42, PT ;  /* 0x0000002a2a00720b */ /* 0x000fe40003fc8000 */
[----:B------:R-:W-:Y:S02]  /*2e60*/  @!P2 FSEL R41, R41, R4, P4 ;  /* 0x000000042929a208 */ /* 0x000fe40002000000 */
[----:B------:R-:W-:-:S02]  /*2e70*/  FSETP.NAN.AND P0, PT, R66, R66, PT ;  /* 0x000000424200720b */ /* 0x000fc40003f08000 */
[-C--:B------:R-:W-:Y:S02]  /*2e80*/  FSETP.GEU.AND P4, PT, R48, R84.reuse, PT ;  /* 0x000000543000720b */ /* 0x080fe40003f8e000 */
[----:B------:R-:W-:Y:S02]  /*2e90*/  FSETP.GEU.AND P5, PT, R44, R89, PT ;  /* 0x000000592c00720b */ /* 0x000fe40003fae000 */
[----:B------:R-:W-:Y:S02]  /*2ea0*/  @!P2 FSEL R68, R68, R5, P3 ;  /* 0x000000054444a208 */ /* 0x000fe40001800000 */
[----:B------:R-:W-:Y:S02]  /*2eb0*/  @!P2 FSEL R42, R42, R7, P6 ;  /* 0x000000072a2aa208 */ /* 0x000fe40003000000 */
[----:B------:R-:W-:Y:S02]  /*2ec0*/  @!P2 FSEL R66, R66, R85, P0 ;  /* 0x000000554242a208 */ /* 0x000fe40000000000 */
[----:B------:R-:W-:-:S02]  /*2ed0*/  FSEL R5, R48, R84, !P4 ;  /* 0x0000005430057208 */ /* 0x000fc40006000000 */
[C---:B------:R-:W-:Y:S02]  /*2ee0*/  FSEL R7, R44.reuse, R89, !P5 ;  /* 0x000000592c077208 */ /* 0x040fe40006800000 */
[C---:B------:R-:W-:Y:S02]  /*2ef0*/  FSETP.NAN.AND P0, PT, R43.reuse, R43, PT ;  /* 0x0000002b2b00720b */ /* 0x040fe40003f08000 */
[----:B------:R-:W-:Y:S02]  /*2f00*/  FSETP.NAN.AND P3, PT, R44, R44, PT ;  /* 0x0000002c2c00720b */ /* 0x000fe40003f68000 */
[----:B------:R-:W-:Y:S02]  /*2f10*/  FSETP.NAN.AND P5, PT, R48, R48, PT ;  /* 0x000000303000720b */ /* 0x000fe40003fa8000 */
[----:B------:R-:W-:Y:S02]  /*2f20*/  @!P2 FSEL R43, R43, R6, P0 ;  /* 0x000000062b2ba208 */ /* 0x000fe40000000000 */
[----:B------:R-:W-:-:S02]  /*2f30*/  @!P2 FSEL R44, R44, R7, P3 ;  /* 0x000000072c2ca208 */ /* 0x000fc40001800000 */
[----:B------:R-:W-:Y:S02]  /*2f40*/  @!P2 FSEL R48, R48, R5, P5 ;  /* 0x000000053030a208 */ /* 0x000fe40002800000 */
[----:B------:R-:W0:Y:S04]  /*2f50*/  LDS.128 R4, [R37.X4] ;  /* 0x0000000025047984 */ /* 0x000e280000004c00 */
[----:B------:R-:W-:Y:S01]  /*2f60*/  BAR.SYNC.DEFER_BLOCKING 0x0 ;  /* 0x0000000000007b1d */ /* 0x000fe20000010000 */
[CC--:B------:R-:W-:Y:S02]  /*2f70*/  FSETP.GT.AND P4, PT, R45.reuse, R78.reuse, PT ;  /* 0x0000004e2d00720b */ /* 0x0c0fe40003f84000 */
[----:B------:R-:W-:Y:S02]  /*2f80*/  FSETP.GT.AND P5, PT, R46, R89, PT ;  /* 0x000000592e00720b */ /* 0x000fe40003fa4000 */
[----:B------:R-:W-:-:S02]  /*2f90*/  FSEL R78, R45, R78, P4 ;  /* 0x0000004e2d4e7208 */ /* 0x000fc40002000000 */
[----:B------:R-:W-:Y:S02]  /*2fa0*/  FSETP.NAN.AND P4, PT, R45, R45, PT ;  /* 0x0000002d2d00720b */ /* 0x000fe40003f88000 */
[----:B------:R-:W-:Y:S02]  /*2fb0*/  FSETP.GT.AND P3, PT, R58, R25, PT ;  /* 0x000000193a00720b */ /* 0x000fe40003f64000 */
[----:B------:R-:W-:Y:S02]  /*2fc0*/  FSETP.GEU.AND P0, PT, R47, R82, PT ;  /* 0x000000522f00720b */ /* 0x000fe40003f0e000 */
[----:B------:R-:W-:Y:S02]  /*2fd0*/  FSEL R89, R46, R89, P5 ;  /* 0x000000592e597208 */ /* 0x000fe40002800000 */
[----:B------:R-:W-:Y:S02]  /*2fe0*/  @!P2 FSEL R45, R45, R78, P4 ;  /* 0x0000004e2d2da208 */ /* 0x000fe40002000000 */
[----:B------:R-:W-:-:S02]  /*2ff0*/  FSETP.NAN.AND P5, PT, R58, R58, PT ;  /* 0x0000003a3a00720b */ /* 0x000fc40003fa8000 */
[C---:B------:R-:W-:Y:S02]  /*3000*/  FSEL R25, R58.reuse, R25, P3 ;  /* 0x000000193a197208 */ /* 0x040fe40001800000 */
[----:B------:R-:W-:Y:S02]  /*3010*/  FSETP.GT.AND P4, PT, R57, R88, PT ;  /* 0x000000583900720b */ /* 0x000fe40003f84000 */
[C---:B------:R-:W-:Y:S01]  /*3020*/  FSEL R82, R47.reuse, R82, !P0 ;  /* 0x000000522f527208 */ /* 0x040fe20004000000 */
[----:B------:R-:W-:Y:S01]  /*3030*/  STS.128 [R39], R12 ;  /* 0x0000000c27007388 */ /* 0x000fe20000000c00 */
[----:B------:R-:W-:Y:S02]  /*3040*/  FSETP.NAN.AND P0, PT, R47, R47, PT ;  /* 0x0000002f2f00720b */ /* 0x000fe40003f08000 */
[----:B------:R-:W-:Y:S01]  /*3050*/  @!P2 FSEL R58, R58, R25, P5 ;  /* 0x000000193a3aa208 */ /* 0x000fe20002800000 */
[----:B------:R1:W-:Y:S01]  /*3060*/  STS.128 [R39+0x10], R16 ;  /* 0x0000101027007388 */ /* 0x0003e20000000c00 */
[----:B------:R-:W-:Y:S01]  /*3070*/  FSETP.NAN.AND P6, PT, R57, R57, PT ;  /* 0x000000393900720b */ /* 0x000fe20003fc8000 */
[----:B------:R-:W-:Y:S01]  /*3080*/  IMAD.WIDE R24, R75, R40, c[0x0][0x188] ;  /* 0x000062004b187625 */ /* 0x000fe200078e0228 */
[----:B------:R-:W-:Y:S01]  /*3090*/  FSEL R88, R57, R88, P4 ;  /* 0x0000005839587208 */ /* 0x000fe20002000000 */
[----:B------:R-:W-:Y:S01]  /*30a0*/  BAR.SYNC.DEFER_BLOCKING 0x0 ;  /* 0x0000000000007b1d */ /* 0x000fe20000010000 */
[----:B------:R-:W-:-:S02]  /*30b0*/  FSETP.GT.AND P5, PT, R59, R86, PT ;  /* 0x000000563b00720b */ /* 0x000fc40003fa4000 */
[----:B------:R-:W-:Y:S02]  /*30c0*/  @!P2 FSEL R47, R47, R82, P0 ;  /* 0x000000522f2fa208 */ /* 0x000fe40000000000 */
[----:B------:R-:W-:Y:S02]  /*30d0*/  FSETP.NAN.AND P0, PT, R46, R46, PT ;  /* 0x0000002e2e00720b */ /* 0x000fe40003f08000 */
[----:B------:R-:W-:Y:S02]  /*30e0*/  @!P2 FSEL R57, R57, R88, P6 ;  /* 0x000000583939a208 */ /* 0x000fe40003000000 */
[C---:B------:R-:W-:Y:S02]  /*30f0*/  FSEL R86, R59.reuse, R86, P5 ;  /* 0x000000563b567208 */ /* 0x040fe40002800000 */
[----:B------:R-:W-:Y:S01]  /*3100*/  FSETP.NAN.AND P3, PT, R59, R59, PT ;  /* 0x0000003b3b00720b */ /* 0x000fe20003f68000 */
[----:B-1----:R-:W-:Y:S01]  /*3110*/  IMAD.WIDE R16, R79, R40, c[0x0][0x188] ;  /* 0x000062004f107625 */ /* 0x002fe200078e0228 */
[----:B------:R-:W-:-:S02]  /*3120*/  FSETP.GT.AND P6, PT, R60, R87, PT ;  /* 0x000000573c00720b */ /* 0x000fc40003fc4000 */
[----:B------:R-:W-:Y:S01]  /*3130*/  FSETP.GT.AND P5, PT, R62, R83, PT ;  /* 0x000000533e00720b */ /* 0x000fe20003fa4000 */
[----:B------:R-:W-:Y:S01]  /*3140*/  IMAD.WIDE R18, R77, R40, c[0x0][0x188] ;  /* 0x000062004d127625 */ /* 0x000fe200078e0228 */
[----:B------:R-:W-:Y:S02]  /*3150*/  @!P2 FSEL R46, R46, R89, P0 ;  /* 0x000000592e2ea208 */ /* 0x000fe40000000000 */
[C---:B------:R-:W-:Y:S02]  /*3160*/  FSETP.NAN.AND P0, PT, R60.reuse, R60, PT ;  /* 0x0000003c3c00720b */ /* 0x040fe40003f08000 */
[----:B------:R-:W-:Y:S02]  /*3170*/  FSEL R87, R60, R87, P6 ;  /* 0x000000573c577208 */ /* 0x000fe40003000000 */
[----:B------:R-:W-:Y:S01]  /*3180*/  FSEL R83, R62, R83, P5 ;  /* 0x000000533e537208 */ /* 0x000fe20002800000 */
[----:B------:R-:W1:Y:S01]  /*3190*/  LDS.128 R20, [R37.X4] ;  /* 0x0000000025147984 */ /* 0x000e620000004c00 */
[----:B------:R-:W-:-:S02]  /*31a0*/  @!P2 FSEL R59, R59, R86, P3 ;  /* 0x000000563b3ba208 */ /* 0x000fc40001800000 */
[----:B------:R-:W-:Y:S01]  /*31b0*/  ISETP.GE.AND P3, PT, R73, 0xe10, PT ;  /* 0x00000e104900780c */ /* 0x000fe20003f66270 */
[----:B------:R-:W2:Y:S01]  /*31c0*/  LDS.128 R12, [R37.X4+0x2000] ;  /* 0x00200000250c7984 */ /* 0x000ea20000004c00 */
[CC--:B------:R-:W-:Y:S02]  /*31d0*/  FSETP.GT.AND P5, PT, R63.reuse, R0.reuse, PT ;  /* 0x000000003f00720b */ /* 0x0c0fe40003fa4000 */
[----:B------:R-:W-:Y:S01]  /*31e0*/  @!P2 FSEL R60, R60, R87, P0 ;  /* 0x000000573c3ca208 */ /* 0x000fe20000000000 */
[----:B0-----:R0:W-:Y:S01]  /*31f0*/  @!P2 STG.E.128 [R16.64], R4 ;  /* 0x000000041000a986 */ /* 0x0011e2000c101d04 */
[C---:B------:R-:W-:Y:S02]  /*3200*/  FSETP.NAN.AND P0, PT, R63.reuse, R63, PT ;  /* 0x0000003f3f00720b */ /* 0x040fe40003f08000 */
[----:B------:R-:W-:Y:S01]  /*3210*/  FSEL R0, R63, R0, P5 ;  /* 0x000000003f007208 */ /* 0x000fe20002800000 */
[----:B------:R0:W-:Y:S01]  /*3220*/  @!P2 STG.E.128 [R18.64], R8 ;  /* 0x000000081200a986 */ /* 0x0001e2000c101d04 */
[----:B------:R-:W-:-:S02]  /*3230*/  FSETP.GT.AND P4, PT, R61, R76, PT ;  /* 0x0000004c3d00720b */ /* 0x000fc40003f84000 */
[----:B------:R-:W-:Y:S01]  /*3240*/  @!P2 FSEL R63, R63, R0, P0 ;  /* 0x000000003f3fa208 */ /* 0x000fe20000000000 */
[----:B------:R-:W-:Y:S01]  /*3250*/  IMAD.MOV.U32 R0, RZ, RZ, R52 ;  /* 0x000000ffff007224 */ /* 0x000fe200078e0034 */
[----:B------:R-:W-:Y:S02]  /*3260*/  IADD3 R35, P0, R35, 0x1000, RZ ;  /* 0x0000100023237810 */ /* 0x000fe40007f1e0ff */
[C---:B------:R-:W-:Y:S02]  /*3270*/  FSETP.NAN.AND P6, PT, R61.reuse, R61, PT ;  /* 0x0000003d3d00720b */ /* 0x040fe40003fc8000 */
[----:B------:R-:W-:Y:S01]  /*3280*/  FSEL R76, R61, R76, P4 ;  /* 0x0000004c3d4c7208 */ /* 0x000fe20002000000 */
[----:B------:R-:W-:Y:S01]  /*3290*/  IMAD.X R34, RZ, RZ, R34, P0 ;  /* 0x000000ffff227224 */ /* 0x000fe200000e0622 */
[----:B------:R-:W-:Y:S02]  /*32a0*/  ISETP.GE.U32.AND P0, PT, R35, 0x2000, PT ;  /* 0x000020002300780c */ /* 0x000fe40003f06070 */
[----:B------:R-:W-:-:S02]  /*32b0*/  FSETP.NAN.AND P4, PT, R62, R62, PT ;  /* 0x0000003e3e00720b */ /* 0x000fc40003f88000 */
[----:B------:R-:W-:Y:S01]  /*32c0*/  @!P2 FSEL R61, R61, R76, P6 ;  /* 0x0000004c3d3da208 */ /* 0x000fe20003000000 */
[----:B------:R-:W-:Y:S01]  /*32d0*/  IMAD.MOV.U32 R76, RZ, RZ, R55 ;  /* 0x000000ffff4c7224 */ /* 0x000fe200078e0037 */
[----:B------:R-:W-:Y:S02]  /*32e0*/  ISETP.GE.U32.AND.EX P0, PT, R34, RZ, PT, P0 ;  /* 0x000000ff2200720c */ /* 0x000fe40003f06100 */
[----:B------:R-:W-:Y:S02]  /*32f0*/  FSETP.GT.AND P6, PT, R64, R81, PT ;  /* 0x000000514000720b */ /* 0x000fe40003fc4000 */
[----:B------:R-:W-:Y:S02]  /*3300*/  @!P2 FSEL R62, R62, R83, P4 ;  /* 0x000000533e3ea208 */ /* 0x000fe40002000000 */
[C---:B------:R-:W-:Y:S02]  /*3310*/  FSETP.NAN.AND P4, PT, R64.reuse, R64, PT ;  /* 0x000000404000720b */ /* 0x040fe40003f88000 */
[----:B------:R-:W-:-:S02]  /*3320*/  FSEL R81, R64, R81, P6 ;  /* 0x0000005140517208 */ /* 0x000fc40003000000 */
[----:B------:R-:W-:Y:S01]  /*3330*/  IADD3 R32, P5, R32, 0x2000, RZ ;  /* 0x0000200020207810 */ /* 0x000fe20007fbe0ff */
[----:B-1----:R0:W-:Y:S01]  /*3340*/  @!P3 STG.E.128 [R24.64], R20 ;  /* 0x000000141800b986 */ /* 0x0021e2000c101d04 */
[----:B------:R-:W-:Y:S02]  /*3350*/  @!P2 FSEL R64, R64, R81, P4 ;  /* 0x000000514040a208 */ /* 0x000fe40002000000 */
[----:B------:R-:W-:Y:S01]  /*3360*/  IADD3 R28, P4, R28, 0x2000, RZ ;  /* 0x000020001c1c7810 */ /* 0x000fe20007f9e0ff */
[----:B--2---:R0:W-:Y:S01]  /*3370*/  @!P3 STG.E.128 [R26.64], R12 ;  /* 0x0000000c1a00b986 */ /* 0x0041e2000c101d04 */
[----:B------:R-:W-:Y:S02]  /*3380*/  IADD3.X R33, RZ, R33, RZ, P5, !PT ;  /* 0x00000021ff217210 */ /* 0x000fe40002ffe4ff */
[----:B------:R-:W-:Y:S01]  /*3390*/  MOV R75, R54 ;  /* 0x00000036004b7202 */ /* 0x000fe20000000f00 */
[----:B------:R-:W-:Y:S01]  /*33a0*/  IMAD.X R29, RZ, RZ, R29, P4 ;  /* 0x000000ffff1d7224 */ /* 0x000fe200020e061d */
[----:B------:R-:W-:Y:S01]  /*33b0*/  @P0 CALL.REL.NOINC `(.L_x_48) ;  /* 0x0000001000000944 */ /* 0x000fe20003c00000 */
[----:B------:R-:W-:Y:S05]  /*33c0*/  BRA `(.L_x_49) ;  /* 0xffffd1a000007947 */ /* 0x000fea000383ffff */
.L_x_48:
[----:B------:R-:W-:Y:S01]  /*33d0*/  BAR.SYNC.DEFER_BLOCKING 0x0 ;  /* 0x0000000000007b1d */ /* 0x000fe20000010000 */
[-C--:B------:R-:W-:Y:S01]  /*33e0*/  FSETP.NAN.AND P2, PT, R47, R47.reuse, PT ;  /* 0x0000002f2f00720b */ /* 0x080fe20003f48000 */
[----:B0-----:R-:W-:Y:S01]  /*33f0*/  IMAD.MOV.U32 R21, RZ, RZ, -0x1000 ;  /* 0xfffff000ff157424 */ /* 0x001fe200078e00ff */
[----:B------:R-:W-:Y:S01]  /*3400*/  FSETP.GT.AND P0, PT, R41, R47, PT ;  /* 0x0000002f2900720b */ /* 0x000fe20003f04000 */
[----:B------:R-:W-:Y:S01]  /*3410*/  IMAD.MOV.U32 R20, RZ, RZ, -0x1 ;  /* 0xffffffffff147424 */ /* 0x000fe200078e00ff */
[----:B------:R-:W-:Y:S01]  /*3420*/  FSEL R4, R47, R41, P2 ;  /* 0x000000292f047208 */ /* 0x000fe20001000000 */
[----:B------:R-:W0:Y:S01]  /*3430*/  S2R R14, SR_TID.X ;  /* 0x00000000000e7919 */ /* 0x000e220000002100 */
[----:B------:R-:W-:-:S02]  /*3440*/  FSETP.NAN.AND P2, PT, R48, R48, PT ;  /* 0x000000303000720b */ /* 0x000fc40003f48000 */
[----:B------:R-:W-:Y:S02]  /*3450*/  FSEL R4, R47, R4, P0 ;  /* 0x000000042f047208 */ /* 0x000fe40000000000 */
[----:B------:R-:W-:Y:S02]  /*3460*/  FSETP.GT.AND P0, PT, R44, R48, PT ;  /* 0x000000302c00720b */ /* 0x000fe40003f04000 */
[----:B------:R-:W-:Y:S02]  /*3470*/  FSEL R5, R48, R44, P2 ;  /* 0x0000002c30057208 */ /* 0x000fe40001000000 */
[----:B------:R-:W-:Y:S02]  /*3480*/  FSETP.GEU.AND P3, PT, R4, R75, PT ;  /* 0x0000004b0400720b */ /* 0x000fe40003f6e000 */
[----:B------:R-:W-:Y:S02]  /*3490*/  FSEL R5, R48, R5, P0 ;  /* 0x0000000530057208 */ /* 0x000fe40000000000 */
[----:B------:R-:W-:-:S02]  /*34a0*/  FSETP.NAN.AND P0, PT, R4, R4, PT ;  /* 0x000000040400720b */ /* 0x000fc40003f08000 */
[----:B------:R-:W-:Y:S02]  /*34b0*/  FSETP.GEU.AND P2, PT, R5, R69, PT ;  /* 0x000000450500720b */ /* 0x000fe40003f4e000 */
[----:B------:R-:W-:-:S05]  /*34c0*/  FSETP.GT.AND P5, PT, R43, R46, PT ;  /* 0x0000002e2b00720b */ /* 0x000fca0003fa4000 */
[----:B------:R-:W-:Y:S02]  /*34d0*/  @P3 FSEL R4, R4, R75, P0 ;  /* 0x0000004b04043208 */ /* 0x000fe40000000000 */
[C---:B------:R-:W-:Y:S02]  /*34e0*/  FSETP.NAN.AND P0, PT, R5.reuse, R5, PT ;  /* 0x000000050500720b */ /* 0x040fe40003f08000 */
[C---:B------:R-:W-:Y:S02]  /*34f0*/  FSETP.GEU.AND P3, PT, R4.reuse, R74, PT ;  /* 0x0000004a0400720b */ /* 0x040fe40003f6e000 */
[----:B------:R-:W-:Y:S02]  /*3500*/  @P2 FSEL R5, R5, R69, P0 ;  /* 0x0000004505052208 */ /* 0x000fe40000000000 */
[----:B------:R-:W-:Y:S02]  /*3510*/  FSETP.NAN.AND P0, PT, R4, R4, PT ;  /* 0x000000040400720b */ /* 0x000fe40003f08000 */
[----:B------:R-:W-:-:S02]  /*3520*/  FSETP.GEU.AND P2, PT, R5, R70, PT ;  /* 0x000000460500720b */ /* 0x000fc40003f4e000 */
[----:B0-----:R-:W-:-:S05]  /*3530*/  LOP3.LUT R3, R3, 0x1, R14, 0xf8, !PT ;  /* 0x0000000103037812 */ /* 0x001fca00078ef80e */
[----:B------:R-:W-:Y:S02]  /*3540*/  @P3 FSEL R4, R4, R74, P0 ;  /* 0x0000004a04043208 */ /* 0x000fe40000000000 */
[C---:B------:R-:W-:Y:S02]  /*3550*/  FSETP.NAN.AND P0, PT, R5.reuse, R5, PT ;  /* 0x000000050500720b */ /* 0x040fe40003f08000 */
[C---:B------:R-:W-:Y:S02]  /*3560*/  FSETP.GEU.AND P3, PT, R4.reuse, R0, PT ;  /* 0x000000000400720b */ /* 0x040fe40003f6e000 */
[----:B------:R-:W-:Y:S02]  /*3570*/  @P2 FSEL R5, R5, R70, P0 ;  /* 0x0000004605052208 */ /* 0x000fe40000000000 */
[----:B------:R-:W-:Y:S02]  /*3580*/  FSETP.NAN.AND P0, PT, R4, R4, PT ;  /* 0x000000040400720b */ /* 0x000fe40003f08000 */
[----:B------:R-:W-:-:S07]  /*3590*/  FSETP.GEU.AND P2, PT, R5, R72, PT ;  /* 0x000000480500720b */ /* 0x000fce0003f4e000 */
        /* <DEDUP_REMOVED lines=19> */
[----:B------:R-:W-:-:S03]  /*36d0*/  FSETP.NAN.AND P0, PT, R5, R5, PT ;  /* 0x000000050500720b */ /* 0x000fc60003f08000 */
[----:B------:R-:W0:Y:S01]  /*36e0*/  SHFL.BFLY PT, R7, R4, 0x10, 0x1f ;  /* 0x0e001f0004077f89 */ /* 0x000e2200000e0000 */
[----:B------:R-:W-:Y:S02]  /*36f0*/  @P2 FSEL R5, R5, R76, P0 ;  /* 0x0000004c05052208 */ /* 0x000fe40000000000 */
[C---:B------:R-:W-:Y:S02]  /*3700*/  FSETP.NAN.AND P2, PT, R4.reuse, R4, PT ;  /* 0x000000040400720b */ /* 0x040fe40003f48000 */
[----:B------:R-:W-:Y:S01]  /*3710*/  FSETP.NAN.AND P0, PT, R5, R5, PT ;  /* 0x000000050500720b */ /* 0x000fe20003f08000 */
[----:B------:R-:W1:Y:S01]  /*3720*/  SHFL.BFLY PT, R0, R5, 0x10, 0x1f ;  /* 0x0e001f0005007f89 */ /* 0x000e6200000e0000 */
[----:B0-----:R-:W-:-:S09]  /*3730*/  FSETP.GEU.AND P3, PT, R4, R7, PT ;  /* 0x000000070400720b */ /* 0x001fd20003f6e000 */
[----:B------:R-:W-:Y:S02]  /*3740*/  @!P2 FSEL R4, R4, R7, !P3 ;  /* 0x000000070404a208 */ /* 0x000fe40005800000 */
[----:B-1----:R-:W-:-:S03]  /*3750*/  FSETP.GEU.AND P2, PT, R5, R0, PT ;  /* 0x000000000500720b */ /* 0x002fc60003f4e000 */
[----:B------:R-:W0:Y:S01]  /*3760*/  SHFL.BFLY PT, R7, R4, 0x8, 0x1f ;  /* 0x0d001f0004077f89 */ /* 0x000e2200000e0000 */
[----:B------:R-:W-:Y:S02]  /*3770*/  @!P0 FSEL R5, R5, R0, !P2 ;  /* 0x0000000005058208 */ /* 0x000fe40005000000 */
[----:B------:R-:W-:-:S03]  /*3780*/  FSETP.NAN.AND P0, PT, R4, R4, PT ;  /* 0x000000040400720b */ /* 0x000fc60003f08000 */
[----:B------:R-:W1:Y:S01]  /*3790*/  SHFL.BFLY PT, R0, R5, 0x8, 0x1f ;  /* 0x0d001f0005007f89 */ /* 0x000e6200000e0000 */
[----:B0-----:R-:W-:Y:S02]  /*37a0*/  FSETP.GEU.AND P3, PT, R4, R7, PT ;  /* 0x000000070400720b */ /* 0x001fe40003f6e000 */
[----:B-1----:R-:W-:-:S11]  /*37b0*/  FSETP.GEU.AND P2, PT, R5, R0, PT ;  /* 0x000000000500720b */ /* 0x002fd60003f4e000 */
[----:B------:R-:W-:Y:S02]  /*37c0*/  @P3 FSEL R4, R4, R7, P0 ;  /* 0x0000000704043208 */ /* 0x000fe40000000000 */
[----:B------:R-:W-:-:S03]  /*37d0*/  FSETP.NAN.AND P0, PT, R5, R5, PT ;  /* 0x000000050500720b */ /* 0x000fc60003f08000 */
[----:B------:R-:W0:Y:S01]  /*37e0*/  SHFL.BFLY PT, R7, R4, 0x4, 0x1f ;  /* 0x0c801f0004077f89 */ /* 0x000e2200000e0000 */
[----:B------:R-:W-:Y:S02]  /*37f0*/  @P2 FSEL R5, R5, R0, P0 ;  /* 0x0000000005052208 */ /* 0x000fe40000000000 */
[----:B------:R-:W-:-:S03]  /*3800*/  FSETP.NAN.AND P0, PT, R4, R4, PT ;  /* 0x000000040400720b */ /* 0x000fc60003f08000 */
[----:B------:R-:W1:Y:S01]  /*3810*/  SHFL.BFLY PT, R0, R5, 0x4, 0x1f ;  /* 0x0c801f0005007f89 */ /* 0x000e6200000e0000 */
[----:B0-----:R-:W-:Y:S02]  /*3820*/  FSETP.GEU.AND P3, PT, R4, R7, PT ;  /* 0x000000070400720b */ /* 0x001fe40003f6e000 */
[----:B-1----:R-:W-:-:S11]  /*3830*/  FSETP.GEU.AND P2, PT, R5, R0, PT ;  /* 0x000000000500720b */ /* 0x002fd60003f4e000 */
[----:B------:R-:W-:Y:S02]  /*3840*/  @P3 FSEL R4, R4, R7, P0 ;  /* 0x0000000704043208 */ /* 0x000fe40000000000 */
[C---:B------:R-:W-:Y:S02]  /*3850*/  FSETP.NAN.AND P0, PT, R5.reuse, R5, PT ;  /* 0x000000050500720b */ /* 0x040fe40003f08000 */
[C---:B------:R-:W-:Y:S01]  /*3860*/  FSETP.GT.AND P3, PT, R42.reuse, R45, PT ;  /* 0x0000002d2a00720b */ /* 0x040fe20003f64000 */
[----:B------:R-:W0:Y:S01]  /*3870*/  SHFL.BFLY PT, R7, R4, 0x2, 0x1f ;  /* 0x0c401f0004077f89 */ /* 0x000e2200000e0000 */
[----:B------:R-:W-:Y:S02]  /*3880*/  @P2 FSEL R5, R5, R0, P0 ;  /* 0x0000000005052208 */ /* 0x000fe40000000000 */
[C---:B------:R-:W-:Y:S02]  /*3890*/  FSETP.NAN.AND P2, PT, R42.reuse, R42, PT ;  /* 0x0000002a2a00720b */ /* 0x040fe40003f48000 */
[----:B------:R-:W-:Y:S01]  /*38a0*/  FSETP.NAN.AND P0, PT, R43, R43, PT ;  /* 0x0000002b2b00720b */ /* 0x000fe20003f08000 */
[----:B------:R-:W1:Y:S01]  /*38b0*/  SHFL.BFLY PT, R0, R5, 0x2, 0x1f ;  /* 0x0c401f0005007f89 */ /* 0x000e6200000e0000 */
[----:B------:R-:W-:-:S02]  /*38c0*/  FSEL R45, R42, R45, P2 ;  /* 0x0000002d2a2d7208 */ /* 0x000fc40001000000 */
[C---:B------:R-:W-:Y:S02]  /*38d0*/  FSEL R46, R43.reuse, R46, P0 ;  /* 0x0000002e2b2e7208 */ /* 0x040fe40000000000 */
[----:B------:R-:W-:Y:S02]  /*38e0*/  FSEL R42, R42, R45, P3 ;  /* 0x0000002d2a2a7208 */ /* 0x000fe40001800000 */
[----:B------:R-:W-:Y:S02]  /*38f0*/  FSEL R43, R43, R46, P5 ;  /* 0x0000002e2b2b7208 */ /* 0x000fe40002800000 */
[----:B------:R-:W-:Y:S02]  /*3900*/  FSETP.GT.AND P3, PT, R42, R62, PT ;  /* 0x0000003e2a00720b */ /* 0x000fe40003f64000 */
[----:B------:R-:W-:Y:S02]  /*3910*/  FSETP.NAN.AND P5, PT, R4, R4, PT ;  /* 0x000000040400720b */ /* 0x000fe40003fa8000 */
[----:B------:R-:W-:-:S02]  /*3920*/  FSETP.NAN.AND P6, PT, R42, R42, PT ;  /* 0x0000002a2a00720b */ /* 0x000fc40003fc8000 */
[----:B------:R-:W-:Y:S02]  /*3930*/  FSETP.GT.AND P0, PT, R43, R68, PT ;  /* 0x000000442b00720b */ /* 0x000fe40003f04000 */
[----:B0-----:R-:W-:-:S05]  /*3940*/  FSETP.GEU.AND P4, PT, R4, R7, PT ;  /* 0x000000070400720b */ /* 0x001fca0003f8e000 */
[----:B------:R-:W-:Y:S02]  /*3950*/  @!P3 FSEL R42, R42, R62, P6 ;  /* 0x0000003e2a2ab208 */ /* 0x000fe40003000000 */
[----:B-1----:R-:W-:Y:S02]  /*3960*/  FSETP.GEU.AND P2, PT, R5, R0, PT ;  /* 0x000000000500720b */ /* 0x002fe40003f4e000 */
[----:B------:R-:W-:-:S04]  /*3970*/  FSETP.GT.AND P3, PT, R42, R61, PT ;  /* 0x0000003d2a00720b */ /* 0x000fc80003f64000 */
[----:B------:R-:W-:Y:S02]  /*3980*/  @P4 FSEL R4, R4, R7, P5 ;  /* 0x0000000704044208 */ /* 0x000fe40002800000 */
[----:B------:R-:W-:Y:S02]  /*3990*/  FSETP.NAN.AND P4, PT, R5, R5, PT ;  /* 0x000000050500720b */ /* 0x000fe40003f88000 */
[----:B------:R-:W-:Y:S01]  /*39a0*/  FSETP.NAN.AND P5, PT, R43, R43, PT ;  /* 0x0000002b2b00720b */ /* 0x000fe20003fa8000 */
[----:B------:R-:W0:Y:S02]  /*39b0*/  SHFL.BFLY PT, R7, R4, 0x1, 0x1f ;  /* 0x0c201f0004077f89 */ /* 0x000e2400000e0000 */
[----:B------:R-:W-:Y:S02]  /*39c0*/  @P2 FSEL R5, R5, R0, P4 ;  /* 0x0000000005052208 */ /* 0x000fe40002000000 */
[C---:B------:R-:W-:Y:S02]  /*39d0*/  FSETP.NAN.AND P4, PT, R42.reuse, R42, PT ;  /* 0x0000002a2a00720b */ /* 0x040fe40003f88000 */
[----:B------:R-:W-:Y:S01]  /*39e0*/  @!P0 FSEL R43, R43, R68, P5 ;  /* 0x000000442b2b8208 */ /* 0x000fe20002800000 */
[----:B------:R-:W1:Y:S01]  /*39f0*/  SHFL.BFLY PT, R0, R5, 0x1, 0x1f ;  /* 0x0c201f0005007f89 */ /* 0x000e6200000e0000 */
[----:B------:R-:W-:-:S02]  /*3a00*/  @!P3 FSEL R42, R42, R61, P4 ;  /* 0x0000003d2a2ab208 */ /* 0x000fc40002000000 */
[C---:B------:R-:W-:Y:S02]  /*3a10*/  FSETP.GT.AND P0, PT, R43.reuse, R67, PT ;  /* 0x000000432b00720b */ /* 0x040fe40003f04000 */
[C---:B------:R-:W-:Y:S02]  /*3a20*/  FSETP.GT.AND P5, PT, R42.reuse, R60, PT ;  /* 0x0000003c2a00720b */ /* 0x040fe40003fa4000 */
[----:B------:R-:W-:Y:S02]  /*3a30*/  FSETP.NAN.AND P6, PT, R42, R42, PT ;  /* 0x0000002a2a00720b */ /* 0x000fe40003fc8000 */
[----:B------:R-:W-:-:S07]  /*3a40*/  FSETP.NAN.AND P2, PT, R43, R43, PT ;  /* 0x0000002b2b00720b */ /* 0x000fce0003f48000 */
[----:B------:R-:W-:Y:S02]  /*3a50*/  @!P0 FSEL R43, R43, R67, P2 ;  /* 0x000000432b2b8208 */ /* 0x000fe40001000000 */
[----:B------:R-:W-:Y:S02]  /*3a60*/  @!P5 FSEL R42, R42, R60, P6 ;  /* 0x0000003c2a2ad208 */ /* 0x000fe40003000000 */
[----:B0-----:R-:W-:Y:S02]  /*3a70*/  FSETP.GEU.AND P3, PT, R4, R7, PT ;  /* 0x000000070400720b */ /* 0x001fe40003f6e000 */
[C---:B------:R-:W-:Y:S02]  /*3a80*/  FSETP.NAN.AND P6, PT, R5.reuse, R5, PT ;  /* 0x000000050500720b */ /* 0x040fe40003fc8000 */
[----:B-1----:R-:W-:Y:S02]  /*3a90*/  FSETP.GEU.AND P4, PT, R5, R0, PT ;  /* 0x000000000500720b */ /* 0x002fe40003f8e000 */
[----:B------:R-:W-:-:S02]  /*3aa0*/  FSETP.GT.AND P0, PT, R43, R66, PT ;  /* 0x000000422b00720b */ /* 0x000fc40003f04000 */
[----:B------:R-:W-:Y:S02]  /*3ab0*/  FSETP.NAN.AND P5, PT, R4, R4, PT ;  /* 0x000000040400720b */ /* 0x000fe40003fa8000 */
[----:B------:R-:W-:-:S03]  /*3ac0*/  FSETP.NAN.AND P2, PT, R43, R43, PT ;  /* 0x0000002b2b00720b */ /* 0x000fc60003f48000 */
[----:B------:R-:W-:Y:S02]  /*3ad0*/  @P3 SEL R4, R4, R7, P5 ;  /* 0x0000000704043207 */ /* 0x000fe40002800000 */
[C---:B------:R-:W-:Y:S02]  /*3ae0*/  ISETP.GE.AND P3, PT, R14.reuse, 0x20, PT ;  /* 0x000000200e00780c */ /* 0x040fe40003f66270 */
[----:B------:R-:W-:Y:S02]  /*3af0*/  @P4 SEL R5, R5, R0, P6 ;  /* 0x0000000005054207 */ /* 0x000fe40003000000 */
[----:B------:R-:W-:Y:S02]  /*3b00*/  LOP3.LUT P4, RZ, R14, 0x1f, RZ, 0xc0, !PT ;  /* 0x0000001f0eff7812 */ /* 0x000fe4000788c0ff */
[----:B------:R-:W-:Y:S02]  /*3b10*/  SHF.R.U32.HI R0, RZ, 0x3, R14 ;  /* 0x00000003ff007819 */ /* 0x000fe4000001160e */
[----:B------:R-:W-:-:S02]  /*3b20*/  @!P0 FSEL R43, R43, R66, P2 ;  /* 0x000000422b2b8208 */ /* 0x000fc40001000000 */
[----:B------:R-:W-:Y:S02]  /*3b30*/  LOP3.LUT R6, R0, 0x3c, RZ, 0xc0, !PT ;  /* 0x0000003c00067812 */ /* 0x000fe400078ec0ff */
[C---:B------:R-:W-:Y:S02]  /*3b40*/  FSETP.GT.AND P0, PT, R43.reuse, R65, PT ;  /* 0x000000412b00720b */ /* 0x040fe40003f04000 */
[C---:B------:R-:W-:Y:S02]  /*3b50*/  FSETP.GT.AND P2, PT, R42.reuse, R59, PT ;  /* 0x0000003b2a00720b */ /* 0x040fe40003f44000 */
[----:B------:R-:W-:Y:S01]  /*3b60*/  FSETP.NAN.AND P5, PT, R43, R43, PT ;  /* 0x0000002b2b00720b */ /* 0x000fe20003fa8000 */
[----:B------:R-:W-:Y:S01]  /*3b70*/  @!P4 STS [R6], R5 ;  /* 0x000000050600c388 */ /* 0x000fe20000000800 */
[----:B------:R-:W-:-:S03]  /*3b80*/  FSETP.NAN.AND P6, PT, R42, R42, PT ;  /* 0x0000002a2a00720b */ /* 0x000fc60003fc8000 */
[----:B------:R-:W-:Y:S04]  /*3b90*/  @!P4 STS [R6+0x40], R4 ;  /* 0x000040040600c388 */ /* 0x000fe80000000800 */
[----:B------:R-:W-:Y:S01]  /*3ba0*/  BAR.SYNC.DEFER_BLOCKING 0x0 ;  /* 0x0000000000007b1d */ /* 0x000fe20000010000 */
[----:B------:R-:W-:Y:S02]  /*3bb0*/  @!P0 FSEL R43, R43, R65, P5 ;  /* 0x000000412b2b8208 */ /* 0x000fe40002800000 */
[----:B------:R-:W-:Y:S02]  /*3bc0*/  @!P2 FSEL R42, R42, R59, P6 ;  /* 0x0000003b2a2aa208 */ /* 0x000fe40003000000 */
[----:B------:R-:W-:Y:S02]  /*3bd0*/  FSETP.GT.AND P2, PT, R43, R64, PT ;  /* 0x000000402b00720b */ /* 0x000fe40003f44000 */
[----:B------:R-:W-:-:S02]  /*3be0*/  FSETP.GT.AND P0, PT, R42, R58, PT ;  /* 0x0000003a2a00720b */ /* 0x000fc40003f04000 */
[----:B------:R-:W-:-:S09]  /*3bf0*/  FSETP.NAN.AND P5, PT, R43, R43, PT ;  /* 0x0000002b2b00720b */ /* 0x000fd20003fa8000 */
[----:B------:R-:W-:Y:S02]  /*3c00*/  @!P2 FSEL R43, R43, R64, P5 ;  /* 0x000000402b2ba208 */ /* 0x000fe40002800000 */
[C---:B------:R-:W-:Y:S02]  /*3c10*/  FSETP.NAN.AND P5, PT, R42.reuse, R42, PT ;  /* 0x0000002a2a00720b */ /* 0x040fe40003fa8000 */
[C---:B------:R-:W-:Y:S01]  /*3c20*/  FSETP.GT.AND P2, PT, R43.reuse, R63, PT ;  /* 0x0000003f2b00720b */ /* 0x040fe20003f44000 */
[----:B------:R-:W0:Y:S01]  /*3c30*/  @!P3 LDS R8, [R14.X4] ;  /* 0x000000000e08b984 */ /* 0x000e220000004800 */
[----:B------:R-:W-:Y:S02]  /*3c40*/  @!P0 FSEL R42, R42, R58, P5 ;  /* 0x0000003a2a2a8208 */ /* 0x000fe40002800000 */
[----:B------:R-:W-:Y:S02]  /*3c50*/  FSETP.NAN.AND P0, PT, R43, R43, PT ;  /* 0x0000002b2b00720b */ /* 0x000fe40003f08000 */
[----:B------:R-:W-:-:S07]  /*3c60*/  FSETP.GT.AND P5, PT, R42, R57, PT ;  /* 0x000000392a00720b */ /* 0x000fce0003fa4000 */
[----:B------:R-:W-:Y:S02]  /*3c70*/  @!P2 FSEL R43, R43, R63, P0 ;  /* 0x0000003f2b2ba208 */ /* 0x000fe40000000000 */
[----:B------:R-:W-:-:S03]  /*3c80*/  FSETP.NAN.AND P0, PT, R42, R42, PT ;  /* 0x0000002a2a00720b */ /* 0x000fc60003f08000 */
[----:B------:R-:W1:Y:S01]  /*3c90*/  SHFL.BFLY PT, R0, R43, 0x10, 0x1f ;  /* 0x0e001f002b007f89 */ /* 0x000e6200000e0000 */
[----:B------:R-:W-:Y:S02]  /*3ca0*/  @!P5 FSEL R42, R42, R57, P0 ;  /* 0x000000392a2ad208 */ /* 0x000fe40000000000 */
[C---:B------:R-:W-:Y:S02]  /*3cb0*/  FSETP.NAN.AND P5, PT, R43.reuse, R43, PT ;  /* 0x0000002b2b00720b */ /* 0x040fe40003fa8000 */
[----:B------:R-:W-:Y:S01]  /*3cc0*/  FSETP.NAN.AND P0, PT, R42, R42, PT ;  /* 0x0000002a2a00720b */ /* 0x000fe20003f08000 */
[----:B------:R-:W2:Y:S04]  /*3cd0*/  SHFL.BFLY PT, R7, R42, 0x10, 0x1f ;  /* 0x0e001f002a077f89 */ /* 0x000ea800000e0000 */
[----:B0-----:R-:W0:Y:S01]  /*3ce0*/  SHFL.BFLY PT, R5, R8, 0x8, 0x1f ;  /* 0x0d001f0008057f89 */ /* 0x001e2200000e0000 */
[----:B-1----:R-:W-:-:S05]  /*3cf0*/  FSETP.GT.AND P2, PT, R43, R0, PT ;  /* 0x000000002b00720b */ /* 0x002fca0003f44000 */
[----:B------:R-:W-:Y:S02]  /*3d00*/  @!P5 FSEL R43, R43, R0, P2 ;  /* 0x000000002b2bd208 */ /* 0x000fe40001000000 */
[----:B--2---:R-:W-:-:S03]  /*3d10*/  FSETP.GT.AND P2, PT, R42, R7, PT ;  /* 0x000000072a00720b */ /* 0x004fc60003f44000 */
[----:B------:R-:W1:Y:S01]  /*3d20*/  SHFL.BFLY PT, R4, R43, 0x8, 0x1f ;  /* 0x0d001f002b047f89 */ /* 0x000e6200000e0000 */
[----:B------:R-:W-:Y:S02]  /*3d30*/  @!P0 FSEL R42, R42, R7, P2 ;  /* 0x000000072a2a8208 */ /* 0x000fe40001000000 */
[----:B------:R-:W-:-:S03]  /*3d40*/  FSETP.NAN.AND P0, PT, R8, R8, PT ;  /* 0x000000080800720b */ /* 0x000fc60003f08000 */
[----:B------:R-:W2:Y:S01]  /*3d50*/  SHFL.BFLY PT, R7, R42, 0x8, 0x1f ;  /* 0x0d001f002a077f89 */ /* 0x000ea200000e0000 */
[----:B0-----:R-:W-:-:S04]  /*3d60*/  FSETP.GEU.AND P5, PT, R8, R5, PT ;  /* 0x000000050800720b */ /* 0x001fc80003fae000 */
[C---:B------:R-:W-:Y:S02]  /*3d70*/  FSEL R5, R8.reuse, R5, !P5 ;  /* 0x0000000508057208 */ /* 0x040fe40006800000 */
[C---:B------:R-:W-:Y:S02]  /*3d80*/  FSETP.NAN.AND P5, PT, R43.reuse, R43, PT ;  /* 0x0000002b2b00720b */ /* 0x040fe40003fa8000 */
[----:B------:R-:W-:Y:S02]  /*3d90*/  FSEL R5, R8, R5, P0 ;  /* 0x0000000508057208 */ /* 0x000fe40000000000 */
[----:B-1----:R-:W-:-:S03]  /*3da0*/  FSETP.GT.AND P2, PT, R43, R4, PT ;  /* 0x000000042b00720b */ /* 0x002fc60003f44000 */
[----:B------:R-:W0:Y:S01]  /*3db0*/  SHFL.BFLY PT, R0, R5, 0x4, 0x1f ;  /* 0x0c801f0005007f89 */ /* 0x000e2200000e0000 */
[----:B--2---:R-:W-:-:S09]  /*3dc0*/  FSETP.GT.AND P0, PT, R42, R7, PT ;  /* 0x000000072a00720b */ /* 0x004fd20003f04000 */
[----:B------:R-:W-:Y:S02]  /*3dd0*/  @!P2 FSEL R43, R43, R4, P5 ;  /* 0x000000042b2ba208 */ /* 0x000fe40002800000 */
[----:B------:R-:W-:-:S03]  /*3de0*/  FSETP.NAN.AND P2, PT, R42, R42, PT ;  /* 0x0000002a2a00720b */ /* 0x000fc60003f48000 */
[----:B------:R-:W1:Y:S01]  /*3df0*/  SHFL.BFLY PT, R4, R43, 0x4, 0x1f ;  /* 0x0c801f002b047f89 */ /* 0x000e6200000e0000 */
[----:B------:R-:W-:Y:S02]  /*3e00*/  @!P0 FSEL R42, R42, R7, P2 ;  /* 0x000000072a2a8208 */ /* 0x000fe40001000000 */
[----:B------:R-:W-:-:S03]  /*3e10*/  FSETP.NAN.AND P0, PT, R5, R5, PT ;  /* 0x000000050500720b */ /* 0x000fc60003f08000 */
[----:B------:R-:W2:Y:S01]  /*3e20*/  SHFL.BFLY PT, R7, R42, 0x4, 0x1f ;  /* 0x0c801f002a077f89 */ /* 0x000ea200000e0000 */
[----:B0-----:R-:W-:-:S13]  /*3e30*/  FSETP.GEU.AND P5, PT, R5, R0, PT ;  /* 0x000000000500720b */ /* 0x001fda0003fae000 */
[----:B------:R-:W-:Y:S02]  /*3e40*/  @P5 FSEL R5, R5, R0, P0 ;  /* 0x0000000005055208 */ /* 0x000fe40000000000 */
[C---:B-1----:R-:W-:Y:S02]  /*3e50*/  FSETP.GT.AND P2, PT, R43.reuse, R4, PT ;  /* 0x000000042b00720b */ /* 0x042fe40003f44000 */
[----:B------:R-:W-:Y:S01]  /*3e60*/  FSETP.NAN.AND P5, PT, R43, R43, PT ;  /* 0x0000002b2b00720b */ /* 0x000fe20003fa8000 */
[----:B------:R-:W0:Y:S01]  /*3e70*/  SHFL.BFLY PT, R0, R5, 0x2, 0x1f ;  /* 0x0c401f0005007f89 */ /* 0x000e2200000e0000 */
[----:B--2---:R-:W-:-:S09]  /*3e80*/  FSETP.GT.AND P0, PT, R42, R7, PT ;  /* 0x000000072a00720b */ /* 0x004fd20003f04000 */
[----:B------:R-:W-:Y:S02]  /*3e90*/  @!P2 FSEL R43, R43, R4, P5 ;  /* 0x000000042b2ba208 */ /* 0x000fe40002800000 */
[----:B------:R-:W-:-:S03]  /*3ea0*/  FSETP.NAN.AND P2, PT, R42, R42, PT ;  /* 0x0000002a2a00720b */ /* 0x000fc60003f48000 */
[----:B------:R-:W1:Y:S01]  /*3eb0*/  SHFL.BFLY PT, R4, R43, 0x2, 0x1f ;  /* 0x0c401f002b047f89 */ /* 0x000e6200000e0000 */
[----:B------:R-:W-:Y:S02]  /*3ec0*/  @!P0 FSEL R42, R42, R7, P2 ;  /* 0x000000072a2a8208 */ /* 0x000fe40001000000 */
[C---:B------:R-:W-:Y:S02]  /*3ed0*/  FSETP.NAN.AND P0, PT, R5.reuse, R5, PT ;  /* 0x000000050500720b */ /* 0x040fe40003f08000 */
[----:B------:R-:W-:Y:S01]  /*3ee0*/  FSETP.NAN.AND P6, PT, R42, R42, PT ;  /* 0x0000002a2a00720b */ /* 0x000fe20003fc8000 */
        /* <DEDUP_REMOVED lines=8> */
[----:B------:R-:W-:-:S04]  /*3f70*/  LOP3.LUT P0, RZ, R14, 0xf, RZ, 0xc0, !PT ;  /* 0x0000000f0eff7812 */ /* 0x000fc8000780c0ff */
[----:B------:R-:W-:Y:S02]  /*3f80*/  ISETP.LT.AND P0, PT, R14, 0x20, !P0 ;  /* 0x000000200e00780c */ /* 0x000fe40004701270 */
[----:B------:R-:W-:Y:S02]  /*3f90*/  @!P2 FSEL R42, R42, R7, P6 ;  /* 0x000000072a2aa208 */ /* 0x000fe40003000000 */
[----:B------:R-:W-:Y:S02]  /*3fa0*/  FSETP.NAN.AND P2, PT, R5, R5, PT ;  /* 0x000000050500720b */ /* 0x000fe40003f48000 */
[----:B------:R-:W-:Y:S01]  /*3fb0*/  FSETP.NAN.AND P6, PT, R43, R43, PT ;  /* 0x0000002b2b00720b */ /* 0x000fe20003fc8000 */
[----:B------:R-:W1:Y:S01]  /*3fc0*/  SHFL.BFLY PT, R7, R42, 0x1, 0x1f ;  /* 0x0c201f002a077f89 */ /* 0x000e6200000e0000 */
[----:B0-----:R-:W-:-:S13]  /*3fd0*/  FSETP.GEU.AND P5, PT, R5, R0, PT ;  /* 0x000000000500720b */ /* 0x001fda0003fae000 */
[----:B------:R-:W-:Y:S02]  /*3fe0*/  @P5 SEL R5, R5, R0, P2 ;  /* 0x0000000005055207 */ /* 0x000fe40001000000 */
[----:B------:R-:W0:Y:S04]  /*3ff0*/  SHFL.BFLY PT, R0, R43, 0x1, 0x1f ;  /* 0x0c201f002b007f89 */ /* 0x000e2800000e0000 */
[----:B------:R-:W-:Y:S04]  /*4000*/  @P0 STS [R14.X4], R5 ;  /* 0x000000050e000388 */ /* 0x000fe80000004800 */
[----:B------:R-:W-:Y:S01]  /*4010*/  BAR.SYNC.DEFER_BLOCKING 0x0 ;  /* 0x0000000000007b1d */ /* 0x000fe20000010000 */
[----:B-1----:R-:W-:-:S02]  /*4020*/  FSETP.GT.AND P2, PT, R42, R7, PT ;  /* 0x000000072a00720b */ /* 0x002fc40003f44000 */
[----:B0-----:R-:W-:-:S03]  /*4030*/  FSETP.GT.AND P5, PT, R43, R0, PT ;  /* 0x000000002b00720b */ /* 0x001fc60003fa4000 */
[----:B------:R-:W-:Y:S04]  /*4040*/  LDS R8, [RZ] ;  /* 0x00000000ff087984 */ /* 0x000fe80000000800 */
[----:B------:R-:W0:Y:S06]  /*4050*/  LDS R9, [0x40] ;  /* 0x00004000ff097984 */ /* 0x000e2c0000000800 */
[----:B------:R-:W-:-:S02]  /*4060*/  @!P5 SEL R43, R43, R0, P6 ;  /* 0x000000002b2bd207 */ /* 0x000fc40003000000 */
[----:B------:R-:W-:Y:S01]  /*4070*/  LOP3.LUT R0, R14, 0x1, RZ, 0xc0, !PT ;  /* 0x000000010e007812 */ /* 0x000fe200078ec0ff */
[----:B------:R-:W-:Y:S01]  /*4080*/  BAR.SYNC.DEFER_BLOCKING 0x0 ;  /* 0x0000000000007b1d */ /* 0x000fe20000010000 */
[----:B------:R-:W-:-:S04]  /*4090*/  FSETP.NAN.AND P5, PT, R42, R42, PT ;  /* 0x0000002a2a00720b */ /* 0x000fc80003fa8000 */
[----:B------:R-:W-:Y:S01]  /*40a0*/  @!P2 SEL R42, R42, R7, P5 ;  /* 0x000000072a2aa207 */ /* 0x000fe20002800000 */
[----:B0-----:R-:W-:Y:S04]  /*40b0*/  STS.64 [RZ], R8 ;  /* 0x00000008ff007388 */ /* 0x001fe80000000a00 */
[----:B------:R-:W-:Y:S06]  /*40c0*/  BAR.SYNC.DEFER_BLOCKING 0x0 ;  /* 0x0000000000007b1d */ /* 0x000fec0000010000 */
[----:B------:R-:W-:Y:S04]  /*40d0*/  LDS R4, [R0.X4] ;  /* 0x0000000000047984 */ /* 0x000fe80000004800 */
[----:B------:R-:W-:Y:S06]  /*40e0*/  BAR.SYNC.DEFER_BLOCKING 0x0 ;  /* 0x0000000000007b1d */ /* 0x000fec0000010000 */
[----:B------:R-:W-:Y:S04]  /*40f0*/  @!P4 STS [R6], R43 ;  /* 0x0000002b0600c388 */ /* 0x000fe80000000800 */
[----:B------:R-:W-:Y:S04]  /*4100*/  @!P4 STS [R6+0x40], R42 ;  /* 0x0000402a0600c388 */ /* 0x000fe80000000800 */
[----:B------:R-:W-:Y:S06]  /*4110*/  BAR.SYNC.DEFER_BLOCKING 0x0 ;  /* 0x0000000000007b1d */ /* 0x000fec0000010000 */
[----:B------:R-:W0:Y:S04]  /*4120*/  @!P3 LDS R10, [R14.X4] ;  /* 0x000000000e0ab984 */ /* 0x000e280000004800 */
[----:B0-----:R-:W0:Y:S01]  /*4130*/  SHFL.BFLY PT, R5, R10, 0x8, 0x1f ;  /* 0x0d001f000a057f89 */ /* 0x001e2200000e0000 */
[----:B------:R-:W-:-:S02]  /*4140*/  FSETP.NAN.AND P3, PT, R10, R10, PT ;  /* 0x0000000a0a00720b */ /* 0x000fc40003f68000 */
[----:B0-----:R-:W-:-:S04]  /*4150*/  FSETP.GT.AND P2, PT, R10, R5, PT ;  /* 0x000000050a00720b */ /* 0x001fc80003f44000 */
[----:B------:R-:W-:-:S04]  /*4160*/  FSEL R5, R10, R5, P2 ;  /* 0x000000050a057208 */ /* 0x000fc80001000000 */
[----:B------:R-:W-:-:S04]  /*4170*/  FSEL R5, R10, R5, P3 ;  /* 0x000000050a057208 */ /* 0x000fc80001800000 */
[C---:B------:R-:W-:Y:S01]  /*4180*/  FSETP.NAN.AND P3, PT, R5.reuse, R5, PT ;  /* 0x000000050500720b */ /* 0x040fe20003f68000 */
[----:B------:R-:W0:Y:S02]  /*4190*/  SHFL.BFLY PT, R12, R5, 0x4, 0x1f ;  /* 0x0c801f00050c7f89 */ /* 0x000e2400000e0000 */
[----:B0-----:R-:W-:-:S13]  /*41a0*/  FSETP.GT.AND P2, PT, R5, R12, PT ;  /* 0x0000000c0500720b */ /* 0x001fda0003f44000 */
[----:B------:R-:W-:-:S04]  /*41b0*/  @!P2 FSEL R5, R5, R12, P3 ;  /* 0x0000000c0505a208 */ /* 0x000fc80001800000 */
[C---:B------:R-:W-:Y:S01]  /*41c0*/  FSETP.NAN.AND P3, PT, R5.reuse, R5, PT ;  /* 0x000000050500720b */ /* 0x040fe20003f68000 */
[----:B------:R-:W0:Y:S02]  /*41d0*/  SHFL.BFLY PT, R6, R5, 0x2, 0x1f ;  /* 0x0c401f0005067f89 */ /* 0x000e2400000e0000 */
[----:B0-----:R-:W-:-:S13]  /*41e0*/  FSETP.GT.AND P2, PT, R5, R6, PT ;  /* 0x000000060500720b */ /* 0x001fda0003f44000 */
[----:B------:R-:W-:-:S04]  /*41f0*/  @!P2 FSEL R5, R5, R6, P3 ;  /* 0x000000060505a208 */ /* 0x000fc80001800000 */
[C---:B------:R-:W-:Y:S01]  /*4200*/  FSETP.NAN.AND P3, PT, R5.reuse, R5, PT ;  /* 0x000000050500720b */ /* 0x040fe20003f68000 */
[----:B------:R-:W0:Y:S02]  /*4210*/  SHFL.BFLY PT, R6, R5, 0x1, 0x1f ;  /* 0x0c201f0005067f89 */ /* 0x000e2400000e0000 */
[----:B0-----:R-:W-:-:S13]  /*4220*/  FSETP.GT.AND P2, PT, R5, R6, PT ;  /* 0x000000060500720b */ /* 0x001fda0003f44000 */
[----:B------:R-:W-:Y:S02]  /*4230*/  @!P2 SEL R5, R5, R6, P3 ;  /* 0x000000060505a207 */ /* 0x000fe40001800000 */
[----:B------:R-:W-:-:S03]  /*4240*/  FSETP.GE.AND P2, PT, R9, RZ, PT ;  /* 0x000000ff0900720b */ /* 0x000fc60003f46000 */
[----:B------:R-:W-:Y:S04]  /*4250*/  @P0 STS [R14.X4], R5 ;  /* 0x000000050e000388 */ /* 0x000fe80000004800 */
[----:B------:R-:W-:Y:S01]  /*4260*/  BAR.SYNC.DEFER_BLOCKING 0x0 ;  /* 0x0000000000007b1d */ /* 0x000fe20000010000 */
[C---:B------:R-:W-:Y:S02]  /*4270*/  FSETP.GE.AND P0, PT, R8.reuse, RZ, PT ;  /* 0x000000ff0800720b */ /* 0x040fe40003f06000 */
[----:B------:R-:W-:Y:S02]  /*4280*/  FSEL R9, R9, RZ, !P2 ;  /* 0x000000ff09097208 */ /* 0x000fe40005000000 */
[----:B------:R-:W-:-:S03]  /*4290*/  FSEL R8, R8, RZ, !P0 ;  /* 0x000000ff08087208 */ /* 0x000fc60004000000 */
[----:B------:R-:W-:Y:S02]  /*42a0*/  FADD R9, RZ, -R9 ;  /* 0x80000009ff097221 */ /* 0x000fe40000000000 */
[----:B------:R-:W-:-:S03]  /*42b0*/  FADD R8, RZ, -R8 ;  /* 0x80000008ff087221 */ /* 0x000fc60000000000 */
[----:B------:R-:W-:Y:S02]  /*42c0*/  FSETP.NAN.AND P4, PT, R9, R9, PT ;  /* 0x000000090900720b */ /* 0x000fe40003f88000 */
[----:B------:R-:W-:Y:S01]  /*42d0*/  FSETP.NAN.AND P3, PT, R8, R8, PT ;  /* 0x000000080800720b */ /* 0x000fe20003f68000 */
[----:B------:R-:W0:Y:S04]  /*42e0*/  LDS R6, [RZ] ;  /* 0x00000000ff067984 */ /* 0x000e280000000800 */
[----:B------:R-:W1:Y:S04]  /*42f0*/  LDS R7, [0x40] ;  /* 0x00004000ff077984 */ /* 0x000e680000000800 */
[----:B------:R-:W-:Y:S01]  /*4300*/  BAR.SYNC.DEFER_BLOCKING 0x0 ;  /* 0x0000000000007b1d */ /* 0x000fe20000010000 */
[----:B0-----:R-:W-:-:S05]  /*4310*/  FSETP.GTU.AND P0, PT, R6, RZ, PT ;  /* 0x000000ff0600720b */ /* 0x001fca0003f0c000 */
[----:B-1----:R0:W-:Y:S01]  /*4320*/  STS.64 [RZ], R6 ;  /* 0x00000006ff007388 */ /* 0x0021e20000000a00 */
[----:B------:R-:W-:-:S03]  /*4330*/  FSEL R5, R6, RZ, P0 ;  /* 0x000000ff06057208 */ /* 0x000fc60000000000 */
[----:B------:R-:W-:Y:S01]  /*4340*/  BAR.SYNC.DEFER_BLOCKING 0x0 ;  /* 0x0000000000007b1d */ /* 0x000fe20000010000 */
[C---:B------:R-:W-:Y:S02]  /*4350*/  FSETP.GTU.AND P2, PT, R7.reuse, RZ, PT ;  /* 0x000000ff0700720b */ /* 0x040fe40003f4c000 */
[CC--:B------:R-:W-:Y:S02]  /*4360*/  FSETP.GT.AND P0, PT, R8.reuse, R5.reuse, PT ;  /* 0x000000050800720b */ /* 0x0c0fe40003f04000 */
[----:B------:R-:W-:Y:S02]  /*4370*/  FSEL R10, R7, RZ, P2 ;  /* 0x000000ff070a7208 */ /* 0x000fe40001000000 */
[----:B------:R-:W-:Y:S02]  /*4380*/  @!P3 FSEL R8, R8, R5, P0 ;  /* 0x000000050808b208 */ /* 0x000fe40000000000 */
[CC--:B------:R-:W-:Y:S02]  /*4390*/  FSETP.GT.AND P2, PT, R9.reuse, R10.reuse, PT ;  /* 0x0000000a0900720b */ /* 0x0c0fe40003f44000 */
[----:B0-----:R-:W-:Y:S01]  /*43a0*/  MOV R6, 0x2 ;  /* 0x0000000200067802 */ /* 0x001fe20000000f00 */
[----:B------:R-:W-:Y:S01]  /*43b0*/  FMUL R8, R8, 0.0078740157186985015869 ;  /* 0x3c01020408087820 */ /* 0x000fe20000400000 */
[----:B------:R-:W-:Y:S01]  /*43c0*/  @!P4 FSEL R9, R9, R10, P2 ;  /* 0x0000000a0909c208 */ /* 0x000fe20001000000 */
[----:B------:R-:W-:-:S03]  /*43d0*/  IMAD.MOV.U32 R10, RZ, RZ, 0x3f800000 ;  /* 0x3f800000ff0a7424 */ /* 0x000fc600078e00ff */
[C---:B------:R-:W-:Y:S01]  /*43e0*/  FSETP.GT.AND P0, PT, R8.reuse, 9.9999997473787516356e-06, PT ;  /* 0x3727c5ac0800780b */ /* 0x040fe20003f04000 */
[----:B------:R-:W-:Y:S01]  /*43f0*/  FMUL R9, R9, 0.0078740157186985015869 ;  /* 0x3c01020409097820 */ /* 0x000fe20000400000 */
[----:B------:R-:W-:-:S04]  /*4400*/  FSETP.NAN.AND P2, PT, R8, R8, PT ;  /* 0x000000080800720b */ /* 0x000fc80003f48000 */
[C---:B------:R-:W-:Y:S01]  /*4410*/  FSETP.GT.AND P3, PT, R9.reuse, 9.9999997473787516356e-06, PT ;  /* 0x3727c5ac0900780b */ /* 0x040fe20003f64000 */
[----:B------:R-:W0:Y:S06]  /*4420*/  LDS R5, [R0.X4] ;  /* 0x0000000000057984 */ /* 0x000e2c0000004800 */
[----:B------:R-:W-:Y:S02]  /*4430*/  @!P0 FSEL R8, R8, 9.9999997473787516356e-06, P2 ;  /* 0x3727c5ac08088808 */ /* 0x000fe40001000000 */
[----:B------:R-:W-:Y:S02]  /*4440*/  FSETP.NAN.AND P0, PT, R9, R9, PT ;  /* 0x000000090900720b */ /* 0x000fe40003f08000 */
[----:B------:R-:W-:-:S02]  /*4450*/  FSETP.GT.AND P2, PT, |R8|, 8.50705917302346158658e+37, PT ;  /* 0x7e8000000800780b */ /* 0x000fc40003f44200 */
[----:B------:R-:W-:Y:S02]  /*4460*/  @!P3 FSEL R9, R9, 9.9999997473787516356e-06, P0 ;  /* 0x3727c5ac0909b808 */ /* 0x000fe40000000000 */
[----:B------:R-:W-:Y:S02]  /*4470*/  LOP3.LUT P0, RZ, R14, 0x1fe, RZ, 0xc0, !PT ;  /* 0x000001fe0eff7812 */ /* 0x000fe4000780c0ff */
[C---:B------:R-:W-:Y:S02]  /*4480*/  FSETP.GT.AND P3, PT, |R9|.reuse, 8.50705917302346158658e+37, PT ;  /* 0x7e8000000900780b */ /* 0x040fe40003f64200 */
[C---:B------:R-:W-:Y:S02]  /*4490*/  FSETP.GEU.AND P4, PT, |R8|.reuse, 1.175494350822287508e-38, PT ;  /* 0x008000000800780b */ /* 0x040fe40003f8e200 */
[----:B------:R-:W-:Y:S02]  /*44a0*/  FSETP.GEU.AND P5, PT, |R9|, 1.175494350822287508e-38, PT ;  /* 0x008000000900780b */ /* 0x000fe40003fae200 */
[----:B------:R-:W-:Y:S01]  /*44b0*/  ISETP.LT.AND P0, PT, R3, 0xe10, !P0 ;  /* 0x00000e100300780c */ /* 0x000fe20004701270 */
[----:B------:R-:W-:Y:S01]  /*44c0*/  @P2 FMUL R8, R8, 0.25 ;  /* 0x3e80000008082820 */ /* 0x000fe20000400000 */
[----:B------:R-:W-:-:S02]  /*44d0*/  FSEL R11, R10, 0.25, !P2 ;  /* 0x3e8000000a0b7808 */ /* 0x000fc40005000000 */
[----:B------:R-:W-:-:S03]  /*44e0*/  FSEL R10, R10, 0.25, !P3 ;  /* 0x3e8000000a0a7808 */ /* 0x000fc60005800000 */
[----:B------:R-:W-:Y:S02]  /*44f0*/  @P3 FMUL R9, R9, 0.25 ;  /* 0x3e80000009093820 */ /* 0x000fe40000400000 */
[----:B------:R-:W-:Y:S01]  /*4500*/  @!P4 FMUL R8, R8, 16777216 ;  /* 0x4b8000000808c820 */ /* 0x000fe20000400000 */
[----:B------:R-:W-:Y:S01]  /*4510*/  @!P4 FMUL R11, R11, 16777216 ;  /* 0x4b8000000b0bc820 */ /* 0x000fe20000400000 */
[----:B------:R-:W-:Y:S01]  /*4520*/  @!P5 FMUL R9, R9, 16777216 ;  /* 0x4b8000000909d820 */ /* 0x000fe20000400000 */
[----:B------:R-:W-:-:S03]  /*4530*/  @!P5 FMUL R10, R10, 16777216 ;  /* 0x4b8000000a0ad820 */ /* 0x000fc60000400000 */
[----:B------:R-:W1:Y:S01]  /*4540*/  MUFU.RCP R8, R8 ;  /* 0x0000000800087308 */ /* 0x000e620000001000 */
[----:B0-----:R-:W-:Y:S01]  /*4550*/  F2FP.BF16.PACK_AB R0, R5, R4 ;  /* 0x000000040500723e */ /* 0x001fe200000010ff */
[----:B------:R-:W-:-:S03]  /*4560*/  IMAD.WIDE R4, R3, R6, c[0x0][0x190] ;  /* 0x0000640003047625 */ /* 0x000fc600078e0206 */
[----:B------:R-:W-:Y:S01]  /*4570*/  PRMT R12, R0, 0x7632, R12 ;  /* 0x00007632000c7816 */ /* 0x000fe2000000000c */
[----:B------:R-:W-:Y:S01]  /*4580*/  IMAD.WIDE R6, R3, R6, c[0x0][0x198] ;  /* 0x0000660003067625 */ /* 0x000fe200078e0206 */
[----:B------:R0:W-:Y:S01]  /*4590*/  @P0 STG.E.U16 [R4.64], R0 ;  /* 0x0000000004000986 */ /* 0x0001e2000c101504 */
[----:B------:R-:W2:Y:S01]  /*45a0*/  MUFU.RCP R9, R9 ;  /* 0x0000000900097308 */ /* 0x000ea20000001000 */
[----:B------:R-:W-:Y:S02]  /*45b0*/  LOP3.LUT R3, R14, 0x100, RZ, 0xc0, !PT ;  /* 0x000001000e037812 */ /* 0x000fe400078ec0ff */
[----:B------:R0:W-:Y:S02]  /*45c0*/  @P0 STG.E.U16 [R6.64], R12 ;  /* 0x0000000c06000986 */ /* 0x0001e4000c101504 */
[----:B------:R-:W-:Y:S01]  /*45d0*/  SHF.R.U32.HI R3, RZ, 0x5, R3 ;  /* 0x00000005ff037819 */ /* 0x000fe20000011603 */
[----:B-1----:R-:W-:Y:S01]  /*45e0*/  FMUL R8, R8, R11 ;  /* 0x0000000b08087220 */ /* 0x002fe20000400000 */
[----:B------:R-:W-:Y:S01]  /*45f0*/  BAR.SYNC.DEFER_BLOCKING 0x0 ;  /* 0x0000000000007b1d */ /* 0x000fe20000010000 */
[----:B--2---:R-:W-:-:S05]  /*4600*/  FMUL R9, R9, R10 ;  /* 0x0000000a09097220 */ /* 0x004fca0000400000 */
[----:B------:R0:W-:Y:S04]  /*4610*/  STS [RZ], R8 ;  /* 0x00000008ff007388 */ /* 0x0001e80000000800 */
[----:B------:R0:W-:Y:S04]  /*4620*/  STS [0x8], R9 ;  /* 0x00000809ff007388 */ /* 0x0001e80000000800 */
[----:B------:R-:W-:Y:S06]  /*4630*/  BAR.SYNC.DEFER_BLOCKING 0x0 ;  /* 0x0000000000007b1d */ /* 0x000fec0000010000 */
[----:B0-----:R-:W1:Y:S02]  /*4640*/  LDS R3, [R3] ;  /* 0x0000000003037984 */ /* 0x001e640000000800 */
.L_x_95:
[----:B------:R-:W-:Y:S01]  /*4650*/  IADD3 R0, R2, R21, RZ ;  /* 0x0000001502007210 */ /* 0x000fe20007ffe0ff */
[----:B------:R-:W-:Y:S01]  /*4660*/  IMAD.MOV.U32 R23, RZ, RZ, 0x4 ;  /* 0x00000004ff177424 */ /* 0x000fe200078e00ff */
[----:B------:R-:W-:Y:S01]  /*4670*/  CS2R R16, SRZ ;  /* 0x0000000000107805 */ /* 0x000fe2000001ff00 */
[----:B------:R-:W-:Y:S01]  /*4680*/  CS2R R18, SRZ ;  /* 0x0000000000127805 */ /* 0x000fe2000001ff00 */
[----:B------:R-:W-:-:S05]  /*4690*/  IADD3 R22, R0, 0x1000, RZ ;  /* 0x0000100000167810 */ /* 0x000fca0007ffe0ff */
[----:B0-----:R-:W-:-:S05]  /*46a0*/  IMAD.WIDE R4, R22, R23, c[0x0][0x188] ;  /* 0x0000620016047625 */ /* 0x001fca00078e0217 */
[----:B------:R0:W2:Y:S01]  /*46b0*/  @!P1 LDG.E.EF.128 R16, [R4.64] ;  /* 0x0000000404109981 */ /* 0x0000a2000c0e1d00 */
[----:B------:R-:W-:Y:S01]  /*46c0*/  IADD3 R24, R0, 0x1004, RZ ;  /* 0x0000100400187810 */ /* 0x000fe20007ffe0ff */
[----:B------:R-:W-:Y:S01]  /*46d0*/  CS2R R12, SRZ ;  /* 0x00000000000c7805 */ /* 0x000fe2000001ff00 */
[----:B------:R-:W-:Y:S01]  /*46e0*/  CS2R R14, SRZ ;  /* 0x00000000000e7805 */ /* 0x000fe2000001ff00 */
[----:B------:R-:W-:Y:S02]  /*46f0*/  CS2R R8, SRZ ;  /* 0x0000000000087805 */ /* 0x000fe4000001ff00 */
[----:B------:R-:W-:-:S05]  /*4700*/  IMAD.WIDE R24, R24, R23, c[0x0][0x188] ;  /* 0x0000620018187625 */ /* 0x000fca00078e0217 */
[----:B------:R3:W4:Y:S01]  /*4710*/  @!P1 LDG.E.EF.128 R12, [R24.64] ;  /* 0x00000004180c9981 */ /* 0x000722000c0e1d00 */
[C---:B------:R-:W-:Y:S01]  /*4720*/  IADD3 R26, R0.reuse, 0x1008, RZ ;  /* 0x00001008001a7810 */ /* 0x040fe20007ffe0ff */
[----:B------:R-:W-:Y:S01]  /*4730*/  CS2R R10, SRZ ;  /* 0x00000000000a7805 */ /* 0x000fe2000001ff00 */
[----:B------:R-:W-:Y:S01]  /*4740*/  IADD3 R0, R0, 0x100c, RZ ;  /* 0x0000100c00007810 */ /* 0x000fe20007ffe0ff */
[----:B0-----:R-:W-:Y:S01]  /*4750*/  CS2R R4, SRZ ;  /* 0x0000000000047805 */ /* 0x001fe2000001ff00 */
[----:B------:R-:W-:Y:S01]  /*4760*/  CS2R R6, SRZ ;  /* 0x0000000000067805 */ /* 0x000fe2000001ff00 */
[----:B------:R-:W-:-:S04]  /*4770*/  IMAD.WIDE R26, R26, R23, c[0x0][0x188] ;  /* 0x000062001a1a7625 */ /* 0x000fc800078e0217 */
[----:B---3--:R-:W-:Y:S01]  /*4780*/  IMAD.WIDE R24, R0, R23, c[0x0][0x188] ;  /* 0x0000620000187625 */ /* 0x008fe200078e0217 */
[----:B------:R0:W5:Y:S04]  /*4790*/  @!P1 LDG.E.EF.128 R8, [R26.64] ;  /* 0x000000041a089981 */ /* 0x000168000c0e1d00 */
[----:B------:R3:W5:Y:S01]  /*47a0*/  @!P1 LDG.E.EF.128 R4, [R24.64] ;  /* 0x0000000418049981 */ /* 0x000762000c0e1d00 */
[----:B------:R-:W-:Y:S01]  /*47b0*/  BSSY B0, `(.L_x_50) ;  /* 0x0000035000007945 */ /* 0x000fe20003800000 */
[----:B--2---:R-:W-:Y:S01]  /*47c0*/  FMUL R23, R16, R16 ;  /* 0x0000001010177220 */ /* 0x004fe20000400000 */
[----:B------:R-:W-:-:S03]  /*47d0*/  FMUL R0, R17, R17 ;  /* 0x0000001111007220 */ /* 0x000fc60000400000 */
[----:B------:R-:W-:Y:S01]  /*47e0*/  FMUL R23, R23, R16 ;  /* 0x0000001017177220 */ /* 0x000fe20000400000 */
[----:B------:R-:W-:-:S03]  /*47f0*/  FMUL R0, R0, R17 ;  /* 0x0000001100007220 */ /* 0x000fc60000400000 */
[----:B------:R-:W-:Y:S01]  /*4800*/  FFMA R23, R23, 0.044714998453855514526, R16 ;  /* 0x3d37271317177823 */ /* 0x000fe20000000010 */
[----:B0-----:R-:W-:-:S03]  /*4810*/  FFMA R26, R0, 0.044714998453855514526, R17 ;  /* 0x3d372713001a7823 */ /* 0x001fc60000000011 */
[----:B------:R-:W-:Y:S01]  /*4820*/  FMUL R29, R23, 0.79788458347320556641 ;  /* 0x3f4c422a171d7820 */ /* 0x000fe20000400000 */
[----:B------:R-:W-:-:S03]  /*4830*/  FMUL R31, R26, 0.79788458347320556641 ;  /* 0x3f4c422a1a1f7820 */ /* 0x000fc60000400000 */
[----:B------:R-:W-:-:S05]  /*4840*/  FADD.FTZ R30, |R29|, -RZ ;  /* 0x800000ff1d1e7221 */ /* 0x000fca0000010200 */
[----:B------:R-:W-:-:S13]  /*4850*/  FSETP.GE.AND P2, PT, R30, 0.60000002384185791016, PT ;  /* 0x3f19999a1e00780b */ /* 0x000fda0003f46000 */
[C---:B------:R-:W-:Y:S01]  /*4860*/  @P2 FMUL R23, R30.reuse, 2.8853900432586669922 ;  /* 0x4038aa3b1e172820 */ /* 0x040fe20000400000 */
[----:B---3--:R-:W-:Y:S01]  /*4870*/  @!P2 MOV R24, 0x3c80f082 ;  /* 0x3c80f0820018a802 */ /* 0x008fe20000000f00 */
[----:B------:R-:W-:Y:S01]  /*4880*/  @!P2 FMUL R25, R29, R29 ;  /* 0x0000001d1d19a220 */ /* 0x000fe20000400000 */
[----:B------:R-:W-:Y:S01]  /*4890*/  @P2 IMAD.MOV.U32 R27, RZ, RZ, 0x3f800000 ;  /* 0x3f800000ff1b2424 */ /* 0x000fe200078e00ff */
[----:B------:R-:W-:Y:S02]  /*48a0*/  @P2 FSETP.GE.AND P0, PT, R30, 9.010913848876953125, PT ;  /* 0x41102cb41e00280b */ /* 0x000fe40003f06000 */
[----:B------:R-:W0:Y:S01]  /*48b0*/  @P2 MUFU.EX2 R23, R23 ;  /* 0x0000001700172308 */ /* 0x000e220000000800 */
[----:B------:R-:W-:-:S04]  /*48c0*/  @!P2 FFMA.FTZ R0, R25, R24, -0.052303962409496307373 ;  /* 0xbd563cae1900a423 */ /* 0x000fc80000010018 */
[----:B------:R-:W-:-:S04]  /*48d0*/  @!P2 FFMA.FTZ R0, R25, R0, 0.1331529766321182251 ;  /* 0x3e0859411900a423 */ /* 0x000fc80000010000 */
[----:B------:R-:W-:-:S04]  /*48e0*/  @!P2 FFMA.FTZ R0, R25, R0, -0.33332768082618713379 ;  /* 0xbeaaa9ed1900a423 */ /* 0x000fc80000010000 */
[----:B------:R-:W-:Y:S01]  /*48f0*/  @!P2 FFMA.FTZ R0, R25, R0, RZ ;  /* 0x000000001900a223 */ /* 0x000fe200000100ff */
[----:B0-----:R-:W-:-:S06]  /*4900*/  @P2 FADD R28, R23, 1 ;  /* 0x3f800000171c2421 */ /* 0x001fcc0000000000 */
[----:B------:R-:W0:Y:S02]  /*4910*/  @P2 MUFU.RCP R28, R28 ;  /* 0x0000001c001c2308 */ /* 0x000e240000001000 */
[----:B0-----:R-:W-:Y:S01]  /*4920*/  @P2 FFMA.FTZ R24, R28, -2, R27 ;  /* 0xc00000001c182823 */ /* 0x001fe2000001001b */
[----:B------:R-:W-:Y:S01]  /*4930*/  FADD.FTZ R28, |R31|, -RZ ;  /* 0x800000ff1f1c7221 */ /* 0x000fe20000010200 */
[----:B------:R-:W-:-:S03]  /*4940*/  FMUL R27, R18, R18 ;  /* 0x00000012121b7220 */ /* 0x000fc60000400000 */
[----:B------:R-:W-:Y:S01]  /*4950*/  @P2 FSEL R24, R24, 1, !P0 ;  /* 0x3f80000018182808 */ /* 0x000fe20004000000 */
[----:B------:R-:W-:Y:S01]  /*4960*/  FMUL R27, R27, R18 ;  /* 0x000000121b1b7220 */ /* 0x000fe20000400000 */
[----:B------:R-:W-:Y:S02]  /*4970*/  FSETP.GE.AND P0, PT, R28, 0.60000002384185791016, PT ;  /* 0x3f19999a1c00780b */ /* 0x000fe40003f06000 */
[----:B------:R-:W-:Y:S01]  /*4980*/  @P2 LOP3.LUT R23, R24, 0x80000000, R29, 0xf8, !PT ;  /* 0x8000000018172812 */ /* 0x000fe200078ef81d */
[-C--:B------:R-:W-:Y:S01]  /*4990*/  FMUL R24, R19, R19.reuse ;  /* 0x0000001313187220 */ /* 0x080fe20000400000 */
[----:B------:R-:W-:Y:S01]  /*49a0*/  @!P2 FFMA.FTZ R23, R29, R0, R29 ;  /* 0x000000001d17a223 */ /* 0x000fe2000001001d */
[----:B----4-:R-:W-:Y:S01]  /*49b0*/  FMUL R29, R12, R12 ;  /* 0x0000000c0c1d7220 */ /* 0x010fe20000400000 */
[----:B------:R-:W-:Y:S01]  /*49c0*/  FFMA R27, R27, 0.044714998453855514526, R18 ;  /* 0x3d3727131b1b7823 */ /* 0x000fe20000000012 */
[----:B------:R-:W-:-:S06]  /*49d0*/  FMUL R26, R24, R19 ;  /* 0x00000013181a7220 */ /* 0x000fcc0000400000 */
        /* <DEDUP_REMOVED lines=11> */
.L_x_51:
[----:B------:R-:W-:Y:S01]  /*4a90*/  IMAD.MOV.U32 R0, RZ, RZ, 0x3c80f082 ;  /* 0x3c80f082ff007424 */ /* 0x000fe200078e00ff */
[----:B------:R-:W-:-:S04]  /*4aa0*/  FMUL R25, R31, R31 ;  /* 0x0000001f1f197220 */ /* 0x000fc80000400000 */
[----:B------:R-:W-:-:S04]  /*4ab0*/  FFMA.FTZ R0, R25, R0, -0.052303962409496307373 ;  /* 0xbd563cae19007423 */ /* 0x000fc80000010000 */
[----:B------:R-:W-:-:S04]  /*4ac0*/  FFMA.FTZ R0, R25, R0, 0.1331529766321182251 ;  /* 0x3e08594119007423 */ /* 0x000fc80000010000 */
[----:B------:R-:W-:-:S04]  /*4ad0*/  FFMA.FTZ R0, R25, R0, -0.33332768082618713379 ;  /* 0xbeaaa9ed19007423 */ /* 0x000fc80000010000 */
[----:B------:R-:W-:-:S04]  /*4ae0*/  FFMA.FTZ R0, R25, R0, RZ ;  /* 0x0000000019007223 */ /* 0x000fc800000100ff */
[----:B------:R-:W-:Y:S02]  /*4af0*/  FFMA.FTZ R24, R31, R0, R31 ;  /* 0x000000001f187223 */ /* 0x000fe4000001001f */
.L_x_52:
[----:B------:R-:W-:Y:S05]  /*4b00*/  BSYNC B0 ;  /* 0x0000000000007941 */ /* 0x000fea0003800000 */
.L_x_50:
[----:B------:R-:W-:Y:S01]  /*4b10*/  FMUL R30, R27, 0.79788458347320556641 ;  /* 0x3f4c422a1b1e7820 */ /* 0x000fe20000400000 */
[----:B------:R-:W-:Y:S01]  /*4b20*/  BSSY B0, `(.L_x_53) ;  /* 0x0000018000007945 */ /* 0x000fe20003800000 */
[----:B------:R-:W-:Y:S01]  /*4b30*/  FMUL R29, R29, R12 ;  /* 0x0000000c1d1d7220 */ /* 0x000fe20000400000 */
[----:B------:R-:W-:Y:S01]  /*4b40*/  FFMA R27, R26, 0.044714998453855514526, R19 ;  /* 0x3d3727131a1b7823 */ /* 0x000fe20000000013 */
[----:B------:R-:W-:Y:S01]  /*4b50*/  FADD.FTZ R31, |R30|, -RZ ;  /* 0x800000ff1e1f7221 */ /* 0x000fe20000010200 */
[----:B------:R-:W-:-:S04]  /*4b60*/  FMUL R28, R13, R13 ;  /* 0x0000000d0d1c7220 */ /* 0x000fc80000400000 */
        /* <DEDUP_REMOVED lines=12> */
.L_x_54:
[----:B------:R-:W-:Y:S01]  /*4c30*/  IMAD.MOV.U32 R0, RZ, RZ, 0x3c80f082 ;  /* 0x3c80f082ff007424 */ /* 0x000fe200078e00ff */
[----:B------:R-:W-:-:S04]  /*4c40*/  FMUL R25, R30, R30 ;  /* 0x0000001e1e197220 */ /* 0x000fc80000400000 */
[----:B------:R-:W-:-:S04]  /*4c50*/  FFMA.FTZ R0, R25, R0, -0.052303962409496307373 ;  /* 0xbd563cae19007423 */ /* 0x000fc80000010000 */
[----:B------:R-:W-:-:S04]  /*4c60*/  FFMA.FTZ R0, R25, R0, 0.1331529766321182251 ;  /* 0x3e08594119007423 */ /* 0x000fc80000010000 */
[----:B------:R-:W-:-:S04]  /*4c70*/  FFMA.FTZ R0, R25, R0, -0.33332768082618713379 ;  /* 0xbeaaa9ed19007423 */ /* 0x000fc80000010000 */
[----:B------:R-:W-:-:S04]  /*4c80*/  FFMA.FTZ R0, R25, R0, RZ ;  /* 0x0000000019007223 */ /* 0x000fc800000100ff */
[----:B------:R-:W-:Y:S02]  /*4c90*/  FFMA.FTZ R25, R30, R0, R30 ;  /* 0x000000001e197223 */ /* 0x000fe4000001001e */
.L_x_55:
[----:B------:R-:W-:Y:S05]  /*4ca0*/  BSYNC B0 ;  /* 0x0000000000007941 */ /* 0x000fea0003800000 */
.L_x_53:
        /* <DEDUP_REMOVED lines=18> */
.L_x_57:
[----:B------:R-:W-:Y:S01]  /*4dd0*/  IMAD.MOV.U32 R0, RZ, RZ, 0x3c80f082 ;  /* 0x3c80f082ff007424 */ /* 0x000fe200078e00ff */
[----:B------:R-:W-:-:S04]  /*4de0*/  FMUL R27, R31, R31 ;  /* 0x0000001f1f1b7220 */ /* 0x000fc80000400000 */
[----:B------:R-:W-:-:S04]  /*4df0*/  FFMA.FTZ R0, R27, R0, -0.052303962409496307373 ;  /* 0xbd563cae1b007423 */ /* 0x000fc80000010000 */
[----:B------:R-:W-:-:S04]  /*4e00*/  FFMA.FTZ R0, R27, R0, 0.1331529766321182251 ;  /* 0x3e0859411b007423 */ /* 0x000fc80000010000 */
[----:B------:R-:W-:-:S04]  /*4e10*/  FFMA.FTZ R0, R27, R0, -0.33332768082618713379 ;  /* 0xbeaaa9ed1b007423 */ /* 0x000fc80000010000 */
[----:B------:R-:W-:-:S04]  /*4e20*/  FFMA.FTZ R0, R27, R0, RZ ;  /* 0x000000001b007223 */ /* 0x000fc800000100ff */
[----:B------:R-:W-:Y:S02]  /*4e30*/  FFMA.FTZ R26, R31, R0, R31 ;  /* 0x000000001f1a7223 */ /* 0x000fe4000001001f */
.L_x_58:
[----:B------:R-:W-:Y:S05]  /*4e40*/  BSYNC B0 ;  /* 0x0000000000007941 */ /* 0x000fea0003800000 */
.L_x_56:
        /* <DEDUP_REMOVED lines=18> */
.L_x_60:
[----:B------:R-:W-:Y:S01]  /*4f70*/  IMAD.MOV.U32 R0, RZ, RZ, 0x3c80f082 ;  /* 0x3c80f082ff007424 */ /* 0x000fe200078e00ff */
[----:B------:R-:W-:-:S04]  /*4f80*/  FMUL R27, R32, R32 ;  /* 0x00000020201b7220 */ /* 0x000fc80000400000 */
[----:B------:R-:W-:-:S04]  /*4f90*/  FFMA.FTZ R0, R27, R0, -0.052303962409496307373 ;  /* 0xbd563cae1b007423 */ /* 0x000fc80000010000 */
[----:B------:R-:W-:-:S04]  /*4fa0*/  FFMA.FTZ R0, R27, R0, 0.1331529766321182251 ;  /* 0x3e0859411b007423 */ /* 0x000fc80000010000 */
[----:B------:R-:W-:-:S04]  /*4fb0*/  FFMA.FTZ R0, R27, R0, -0.33332768082618713379 ;  /* 0xbeaaa9ed1b007423 */ /* 0x000fc80000010000 */
[----:B------:R-:W-:-:S04]  /*4fc0*/  FFMA.FTZ R0, R27, R0, RZ ;  /* 0x000000001b007223 */ /* 0x000fc800000100ff */
[----:B------:R-:W-:Y:S02]  /*4fd0*/  FFMA.FTZ R27, R32, R0, R32 ;  /* 0x00000000201b7223 */ /* 0x000fe40000010020 */
.L_x_61:
[----:B------:R-:W-:Y:S05]  /*4fe0*/  BSYNC B0 ;  /* 0x0000000000007941 */ /* 0x000fea0003800000 */
.L_x_59:
[----:B------:R-:W-:Y:S01]  /*4ff0*/  FMUL R33, R31, 0.79788458347320556641 ;  /* 0x3f4c422a1f217820 */ /* 0x000fe20000400000 */
[----:B------:R-:W-:Y:S01]  /*5000*/  BSSY B0, `(.L_x_62) ;  /* 0x0000018000007945 */ /* 0x000fe20003800000 */
[----:B------:R-:W-:Y:S01]  /*5010*/  FMUL R30, R30, R15 ;  /* 0x0000000f1e1e7220 */ /* 0x000fe20000400000 */
[----:B------:R-:W-:Y:S01]  /*5020*/  FFMA R32, R29, 0.044714998453855514526, R14 ;  /* 0x3d3727131d207823 */ /* 0x000fe2000000000e */
[----:B------:R-:W-:Y:S01]  /*5030*/  FADD.FTZ R34, |R33|, -RZ ;  /* 0x800000ff21227221 */ /* 0x000fe20000010200 */
[----:B-----5:R-:W-:-:S04]  /*5040*/  FMUL R31, R8, R8 ;  /* 0x00000008081f7220 */ /* 0x020fc80000400000 */
        /* <DEDUP_REMOVED lines=12> */
.L_x_63:
[----:B------:R-:W-:Y:S01]  /*5110*/  IMAD.MOV.U32 R0, RZ, RZ, 0x3c80f082 ;  /* 0x3c80f082ff007424 */ /* 0x000fe200078e00ff */
[----:B------:R-:W-:-:S04]  /*5120*/  FMUL R29, R33, R33 ;  /* 0x00000021211d7220 */ /* 0x000fc80000400000 */
[----:B------:R-:W-:-:S04]  /*5130*/  FFMA.FTZ R0, R29, R0, -0.052303962409496307373 ;  /* 0xbd563cae1d007423 */ /* 0x000fc80000010000 */
[----:B------:R-:W-:-:S04]  /*5140*/  FFMA.FTZ R0, R29, R0, 0.1331529766321182251 ;  /* 0x3e0859411d007423 */ /* 0x000fc80000010000 */
[----:B------:R-:W-:-:S04]  /*5150*/  FFMA.FTZ R0, R29, R0, -0.33332768082618713379 ;  /* 0xbeaaa9ed1d007423 */ /* 0x000fc80000010000 */
[----:B------:R-:W-:-:S04]  /*5160*/  FFMA.FTZ R0, R29, R0, RZ ;  /* 0x000000001d007223 */ /* 0x000fc800000100ff */
[----:B------:R-:W-:Y:S02]  /*5170*/  FFMA.FTZ R28, R33, R0, R33 ;  /* 0x00000000211c7223 */ /* 0x000fe40000010021 */
.L_x_64:
[----:B------:R-:W-:Y:S05]  /*5180*/  BSYNC B0 ;  /* 0x0000000000007941 */ /* 0x000fea0003800000 */
.L_x_62:
        /* <DEDUP_REMOVED lines=18> */
.L_x_66:
[----:B------:R-:W-:Y:S01]  /*52b0*/  IMAD.MOV.U32 R0, RZ, RZ, 0x3c80f082 ;  /* 0x3c80f082ff007424 */ /* 0x000fe200078e00ff */
[----:B------:R-:W-:-:S04]  /*52c0*/  FMUL R29, R34, R34 ;  /* 0x00000022221d7220 */ /* 0x000fc80000400000 */
[----:B------:R-:W-:-:S04]  /*52d0*/  FFMA.FTZ R0, R29, R0, -0.052303962409496307373 ;  /* 0xbd563cae1d007423 */ /* 0x000fc80000010000 */
[----:B------:R-:W-:-:S04]  /*52e0*/  FFMA.FTZ R0, R29, R0, 0.1331529766321182251 ;  /* 0x3e0859411d007423 */ /* 0x000fc80000010000 */
[----:B------:R-:W-:-:S04]  /*52f0*/  FFMA.FTZ R0, R29, R0, -0.33332768082618713379 ;  /* 0xbeaaa9ed1d007423 */ /* 0x000fc80000010000 */
[----:B------:R-:W-:-:S04]  /*5300*/  FFMA.FTZ R0, R29, R0, RZ ;  /* 0x000000001d007223 */ /* 0x000fc800000100ff */
[----:B------:R-:W-:Y:S02]  /*5310*/  FFMA.FTZ R29, R34, R0, R34 ;  /* 0x00000000221d7223 */ /* 0x000fe40000010022 */
.L_x_67:
[----:B------:R-:W-:Y:S05]  /*5320*/  BSYNC B0 ;  /* 0x0000000000007941 */ /* 0x000fea0003800000 */
.L_x_65:
        /* <DEDUP_REMOVED lines=18> */
.L_x_69:
[----:B------:R-:W-:Y:S01]  /*5450*/  IMAD.MOV.U32 R0, RZ, RZ, 0x3c80f082 ;  /* 0x3c80f082ff007424 */ /* 0x000fe200078e00ff */
[----:B------:R-:W-:-:S04]  /*5460*/  FMUL R31, R35, R35 ;  /* 0x00000023231f7220 */ /* 0x000fc80000400000 */
[----:B------:R-:W-:-:S04]  /*5470*/  FFMA.FTZ R0, R31, R0, -0.052303962409496307373 ;  /* 0xbd563cae1f007423 */ /* 0x000fc80000010000 */
[----:B------:R-:W-:-:S04]  /*5480*/  FFMA.FTZ R0, R31, R0, 0.1331529766321182251 ;  /* 0x3e0859411f007423 */ /* 0x000fc80000010000 */
[----:B------:R-:W-:-:S04]  /*5490*/  FFMA.FTZ R0, R31, R0, -0.33332768082618713379 ;  /* 0xbeaaa9ed1f007423 */ /* 0x000fc80000010000 */
[----:B------:R-:W-:-:S04]  /*54a0*/  FFMA.FTZ R0, R31, R0, RZ ;  /* 0x000000001f007223 */ /* 0x000fc800000100ff */
[----:B------:R-:W-:Y:S02]  /*54b0*/  FFMA.FTZ R30, R35, R0, R35 ;  /* 0x00000000231e7223 */ /* 0x000fe40000010023 */
.L_x_70:
[----:B------:R-:W-:Y:S05]  /*54c0*/  BSYNC B0 ;  /* 0x0000000000007941 */ /* 0x000fea0003800000 */
.L_x_68:
        /* <DEDUP_REMOVED lines=18> */
.L_x_72:
[----:B------:R-:W-:Y:S01]  /*55f0*/  IMAD.MOV.U32 R0, RZ, RZ, 0x3c80f082 ;  /* 0x3c80f082ff007424 */ /* 0x000fe200078e00ff */
[----:B------:R-:W-:-:S04]  /*5600*/  FMUL R31, R36, R36 ;  /* 0x00000024241f7220 */ /* 0x000fc80000400000 */
[----:B------:R-:W-:-:S04]  /*5610*/  FFMA.FTZ R0, R31, R0, -0.052303962409496307373 ;  /* 0xbd563cae1f007423 */ /* 0x000fc80000010000 */
[----:B------:R-:W-:-:S04]  /*5620*/  FFMA.FTZ R0, R31, R0, 0.1331529766321182251 ;  /* 0x3e0859411f007423 */ /* 0x000fc80000010000 */
[----:B------:R-:W-:-:S04]  /*5630*/  FFMA.FTZ R0, R31, R0, -0.33332768082618713379 ;  /* 0xbeaaa9ed1f007423 */ /* 0x000fc80000010000 */
[----:B------:R-:W-:-:S04]  /*5640*/  FFMA.FTZ R0, R31, R0, RZ ;  /* 0x000000001f007223 */ /* 0x000fc800000100ff */
[----:B------:R-:W-:Y:S02]  /*5650*/  FFMA.FTZ R31, R36, R0, R36 ;  /* 0x00000000241f7223 */ /* 0x000fe40000010024 */
.L_x_73:
[----:B------:R-:W-:Y:S05]  /*5660*/  BSYNC B0 ;  /* 0x0000000000007941 */ /* 0x000fea0003800000 */
.L_x_71:
        /* <DEDUP_REMOVED lines=18> */
.L_x_75:
[----:B------:R-:W-:Y:S01]  /*5790*/  IMAD.MOV.U32 R0, RZ, RZ, 0x3c80f082 ;  /* 0x3c80f082ff007424 */ /* 0x000fe200078e00ff */
[----:B------:R-:W-:-:S04]  /*57a0*/  FMUL R33, R37, R37 ;  /* 0x0000002525217220 */ /* 0x000fc80000400000 */
[----:B------:R-:W-:-:S04]  /*57b0*/  FFMA.FTZ R0, R33, R0, -0.052303962409496307373 ;  /* 0xbd563cae21007423 */ /* 0x000fc80000010000 */
[----:B------:R-:W-:-:S04]  /*57c0*/  FFMA.FTZ R0, R33, R0, 0.1331529766321182251 ;  /* 0x3e08594121007423 */ /* 0x000fc80000010000 */
[----:B------:R-:W-:-:S04]  /*57d0*/  FFMA.FTZ R0, R33, R0, -0.33332768082618713379 ;  /* 0xbeaaa9ed21007423 */ /* 0x000fc80000010000 */
[----:B------:R-:W-:-:S04]  /*57e0*/  FFMA.FTZ R0, R33, R0, RZ ;  /* 0x0000000021007223 */ /* 0x000fc800000100ff */
[----:B------:R-:W-:Y:S02]  /*57f0*/  FFMA.FTZ R32, R37, R0, R37 ;  /* 0x0000000025207223 */ /* 0x000fe40000010025 */
.L_x_76:
[----:B------:R-:W-:Y:S05]  /*5800*/  BSYNC B0 ;  /* 0x0000000000007941 */ /* 0x000fea0003800000 */
.L_x_74:
        /* <DEDUP_REMOVED lines=18> */
.L_x_78:
[----:B------:R-:W-:Y:S01]  /*5930*/  IMAD.MOV.U32 R0, RZ, RZ, 0x3c80f082 ;  /* 0x3c80f082ff007424 */ /* 0x000fe200078e00ff */
[----:B------:R-:W-:-:S04]  /*5940*/  FMUL R33, R38, R38 ;  /* 0x0000002626217220 */ /* 0x000fc80000400000 */
[----:B------:R-:W-:-:S04]  /*5950*/  FFMA.FTZ R0, R33, R0, -0.052303962409496307373 ;  /* 0xbd563cae21007423 */ /* 0x000fc80000010000 */
[----:B------:R-:W-:-:S04]  /*5960*/  FFMA.FTZ R0, R33, R0, 0.1331529766321182251 ;  /* 0x3e08594121007423 */ /* 0x000fc80000010000 */
[----:B------:R-:W-:-:S04]  /*5970*/  FFMA.FTZ R0, R33, R0, -0.33332768082618713379 ;  /* 0xbeaaa9ed21007423 */ /* 0x000fc80000010000 */
[----:B------:R-:W-:-:S04]  /*5980*/  FFMA.FTZ R0, R33, R0, RZ ;  /* 0x0000000021007223 */ /* 0x000fc800000100ff */
[----:B------:R-:W-:Y:S02]  /*5990*/  FFMA.FTZ R33, R38, R0, R38 ;  /* 0x0000000026217223 */ /* 0x000fe40000010026 */
.L_x_79:
[----:B------:R-:W-:Y:S05]  /*59a0*/  BSYNC B0 ;  /* 0x0000000000007941 */ /* 0x000fea0003800000 */
.L_x_77:
        /* <DEDUP_REMOVED lines=18> */
.L_x_81:
[----:B------:R-:W-:Y:S01]  /*5ad0*/  IMAD.MOV.U32 R0, RZ, RZ, 0x3c80f082 ;  /* 0x3c80f082ff007424 */ /* 0x000fe200078e00ff */
[----:B------:R-:W-:-:S04]  /*5ae0*/  FMUL R35, R39, R39 ;  /* 0x0000002727237220 */ /* 0x000fc80000400000 */
[----:B------:R-:W-:-:S04]  /*5af0*/  FFMA.FTZ R0, R35, R0, -0.052303962409496307373 ;  /* 0xbd563cae23007423 */ /* 0x000fc80000010000 */
[----:B------:R-:W-:-:S04]  /*5b00*/  FFMA.FTZ R0, R35, R0, 0.1331529766321182251 ;  /* 0x3e08594123007423 */ /* 0x000fc80000010000 */
[----:B------:R-:W-:-:S04]  /*5b10*/  FFMA.FTZ R0, R35, R0, -0.33332768082618713379 ;  /* 0xbeaaa9ed23007423 */ /* 0x000fc80000010000 */
[----:B------:R-:W-:-:S04]  /*5b20*/  FFMA.FTZ R0, R35, R0, RZ ;  /* 0x0000000023007223 */ /* 0x000fc800000100ff */
[----:B------:R-:W-:Y:S02]  /*5b30*/  FFMA.FTZ R34, R39, R0, R39 ;  /* 0x0000000027227223 */ /* 0x000fe40000010027 */
.L_x_82:
[----:B------:R-:W-:Y:S05]  /*5b40*/  BSYNC B0 ;  /* 0x0000000000007941 */ /* 0x000fea0003800000 */
.L_x_80:
        /* <DEDUP_REMOVED lines=18> */
.L_x_84:
[----:B------:R-:W-:Y:S01]  /*5c70*/  IMAD.MOV.U32 R0, RZ, RZ, 0x3c80f082 ;  /* 0x3c80f082ff007424 */ /* 0x000fe200078e00ff */
[----:B------:R-:W-:-:S04]  /*5c80*/  FMUL R35, R40, R40 ;  /* 0x0000002828237220 */ /* 0x000fc80000400000 */
[----:B------:R-:W-:-:S04]  /*5c90*/  FFMA.FTZ R0, R35, R0, -0.052303962409496307373 ;  /* 0xbd563cae23007423 */ /* 0x000fc80000010000 */
[----:B------:R-:W-:-:S04]  /*5ca0*/  FFMA.FTZ R0, R35, R0, 0.1331529766321182251 ;  /* 0x3e08594123007423 */ /* 0x000fc80000010000 */
[----:B------:R-:W-:-:S04]  /*5cb0*/  FFMA.FTZ R0, R35, R0, -0.33332768082618713379 ;  /* 0xbeaaa9ed23007423 */ /* 0x000fc80000010000 */
[----:B------:R-:W-:-:S04]  /*5cc0*/  FFMA.FTZ R0, R35, R0, RZ ;  /* 0x0000000023007223 */ /* 0x000fc800000100ff */
[----:B------:R-:W-:Y:S02]  /*5cd0*/  FFMA.FTZ R35, R40, R0, R40 ;  /* 0x0000000028237223 */ /* 0x000fe40000010028 */
.L_x_85:
[----:B------:R-:W-:Y:S05]  /*5ce0*/  BSYNC B0 ;  /* 0x0000000000007941 */ /* 0x000fea0003800000 */
.L_x_83:
        /* <DEDUP_REMOVED lines=17> */
.L_x_87:
[----:B------:R-:W-:Y:S01]  /*5e00*/  IMAD.MOV.U32 R0, RZ, RZ, 0x3c80f082 ;  /* 0x3c80f082ff007424 */ /* 0x000fe200078e00ff */
[----:B------:R-:W-:-:S04]  /*5e10*/  FMUL R37, R41, R41 ;  /* 0x0000002929257220 */ /* 0x000fc80000400000 */
[----:B------:R-:W-:-:S04]  /*5e20*/  FFMA.FTZ R0, R37, R0, -0.052303962409496307373 ;  /* 0xbd563cae25007423 */ /* 0x000fc80000010000 */
[----:B------:R-:W-:-:S04]  /*5e30*/  FFMA.FTZ R0, R37, R0, 0.1331529766321182251 ;  /* 0x3e08594125007423 */ /* 0x000fc80000010000 */
[----:B------:R-:W-:-:S04]  /*5e40*/  FFMA.FTZ R0, R37, R0, -0.33332768082618713379 ;  /* 0xbeaaa9ed25007423 */ /* 0x000fc80000010000 */
[----:B------:R-:W-:-:S04]  /*5e50*/  FFMA.FTZ R0, R37, R0, RZ ;  /* 0x0000000025007223 */ /* 0x000fc800000100ff */
[----:B------:R-:W-:Y:S02]  /*5e60*/  FFMA.FTZ R36, R41, R0, R41 ;  /* 0x0000000029247223 */ /* 0x000fe40000010029 */
.L_x_88:
[----:B------:R-:W-:Y:S05]  /*5e70*/  BSYNC B0 ;  /* 0x0000000000007941 */ /* 0x000fea0003800000 */
.L_x_86:
[----:B------:R-:W-:Y:S01]  /*5e80*/  FMUL R40, R39, 0.79788458347320556641 ;  /* 0x3f4c422a27287820 */ /* 0x000fe20000400000 */
[----:B------:R-:W-:Y:S01]  /*5e90*/  BSSY B0, `(.L_x_89) ;  /* 0x0000016000007945 */ /* 0x000fe20003800000 */
[----:B------:R-:W-:Y:S02]  /*5ea0*/  FFMA R39, R38, 0.044714998453855514526, R7 ;  /* 0x3d37271326277823 */ /* 0x000fe40000000007 */
        /* <DEDUP_REMOVED lines=13> */
.L_x_90:
[----:B------:R-:W-:Y:S01]  /*5f80*/  IMAD.MOV.U32 R0, RZ, RZ, 0x3c80f082 ;  /* 0x3c80f082ff007424 */ /* 0x000fe200078e00ff */
[----:B------:R-:W-:-:S04]  /*5f90*/  FMUL R37, R40, R40 ;  /* 0x0000002828257220 */ /* 0x000fc80000400000 */
[----:B------:R-:W-:-:S04]  /*5fa0*/  FFMA.FTZ R0, R37, R0, -0.052303962409496307373 ;  /* 0xbd563cae25007423 */ /* 0x000fc80000010000 */
[----:B------:R-:W-:-:S04]  /*5fb0*/  FFMA.FTZ R0, R37, R0, 0.1331529766321182251 ;  /* 0x3e08594125007423 */ /* 0x000fc80000010000 */
[----:B------:R-:W-:-:S04]  /*5fc0*/  FFMA.FTZ R0, R37, R0, -0.33332768082618713379 ;  /* 0xbeaaa9ed25007423 */ /* 0x000fc80000010000 */
[----:B------:R-:W-:-:S04]  /*5fd0*/  FFMA.FTZ R0, R37, R0, RZ ;  /* 0x0000000025007223 */ /* 0x000fc800000100ff */
[----:B------:R-:W-:Y:S02]  /*5fe0*/  FFMA.FTZ R37, R40, R0, R40 ;  /* 0x0000000028257223 */ /* 0x000fe40000010028 */
.L_x_91:
[----:B------:R-:W-:Y:S05]  /*5ff0*/  BSYNC B0 ;  /* 0x0000000000007941 */ /* 0x000fea0003800000 */
.L_x_89:
[----:B------:R-:W-:Y:S01]  /*6000*/  FMUL R45, R39, 0.79788458347320556641 ;  /* 0x3f4c422a272d7820 */ /* 0x000fe20000400000 */
[----:B------:R-:W-:Y:S01]  /*6010*/  BSSY B0, `(.L_x_92) ;  /* 0x0000025000007945 */ /* 0x000fe20003800000 */
[----:B------:R-:W-:Y:S01]  /*6020*/  FMUL R16, R16, 0.5 ;  /* 0x3f00000010107820 */ /* 0x000fe20000400000 */
[----:B------:R-:W-:Y:S01]  /*6030*/  FMUL R17, R17, 0.5 ;  /* 0x3f00000011117820 */ /* 0x000fe20000400000 */
[----:B------:R-:W-:Y:S01]  /*6040*/  FADD.FTZ R46, |R45|, -RZ ;  /* 0x800000ff2d2e7221 */ /* 0x000fe20000010200 */
[----:B------:R-:W-:Y:S01]  /*6050*/  FMUL R18, R18, 0.5 ;  /* 0x3f00000012127820 */ /* 0x000fe20000400000 */
[----:B------:R-:W-:Y:S01]  /*6060*/  FMUL R19, R19, 0.5 ;  /* 0x3f00000013137820 */ /* 0x000fe20000400000 */
[----:B------:R-:W-:Y:S01]  /*6070*/  FMUL R12, R12, 0.5 ;  /* 0x3f0000000c0c7820 */ /* 0x000fe20000400000 */
[----:B------:R-:W-:Y:S01]  /*6080*/  FMUL R13, R13, 0.5 ;  /* 0x3f0000000d0d7820 */ /* 0x000fe20000400000 */
[----:B------:R-:W-:Y:S01]  /*6090*/  FSETP.GE.AND P0, PT, R46, 0.60000002384185791016, PT ;  /* 0x3f19999a2e00780b */ /* 0x000fe20003f06000 */
        /* <DEDUP_REMOVED lines=9> */
[----:B------:R-:W-:-:S03]  /*6130*/  FMUL R43, R7, 0.5 ;  /* 0x3f000000072b7820 */ /* 0x000fc60000400000 */
        /* <DEDUP_REMOVED lines=11> */
.L_x_93:
[----:B------:R-:W-:Y:S01]  /*61f0*/  IMAD.MOV.U32 R0, RZ, RZ, 0x3c80f082 ;  /* 0x3c80f082ff007424 */ /* 0x000fe200078e00ff */
[----:B------:R-:W-:-:S04]  /*6200*/  FMUL R5, R45, R45 ;  /* 0x0000002d2d057220 */ /* 0x000fc80000400000 */
[----:B------:R-:W-:-:S04]  /*6210*/  FFMA.FTZ R0, R5, R0, -0.052303962409496307373 ;  /* 0xbd563cae05007423 */ /* 0x000fc80000010000 */
[----:B------:R-:W-:-:S04]  /*6220*/  FFMA.FTZ R0, R5, R0, 0.1331529766321182251 ;  /* 0x3e08594105007423 */ /* 0x000fc80000010000 */
[----:B------:R-:W-:-:S04]  /*6230*/  FFMA.FTZ R0, R5, R0, -0.33332768082618713379 ;  /* 0xbeaaa9ed05007423 */ /* 0x000fc80000010000 */
[----:B------:R-:W-:-:S04]  /*6240*/  FFMA.FTZ R0, R5, R0, RZ ;  /* 0x0000000005007223 */ /* 0x000fc800000100ff */
[----:B------:R-:W-:Y:S02]  /*6250*/  FFMA.FTZ R0, R0, R45, R45 ;  /* 0x0000002d00007223 */ /* 0x000fe4000001002d */
.L_x_94:
[----:B------:R-:W-:Y:S05]  /*6260*/  BSYNC B0 ;  /* 0x0000000000007941 */ /* 0x000fea0003800000 */
.L_x_92:
        /* <DEDUP_REMOVED lines=8> */
[----:B-1----:R-:W-:Y:S01]  /*62f0*/  FMUL R5, R3, R4 ;  /* 0x0000000403057220 */ /* 0x002fe20000400000 */
[----:B------:R-:W-:Y:S01]  /*6300*/  FMUL R4, R27, R12 ;  /* 0x0000000c1b047220 */ /* 0x000fe20000400000 */
[----:B------:R-:W-:Y:S01]  /*6310*/  FMUL R26, R26, R19 ;  /* 0x000000131a1a7220 */ /* 0x000fe20000400000 */
[----:B------:R-:W-:Y:S01]  /*6320*/  FADD R24, R24, 1 ;  /* 0x3f80000018187421 */ /* 0x000fe20000000000 */
[----:B------:R0:W1:Y:S01]  /*6330*/  FRND R7, R5 ;  /* 0x0000000500077307 */ /* 0x0000620000201000 */
[----:B------:R-:W-:Y:S01]  /*6340*/  FMUL R6, R3, R4 ;  /* 0x0000000403067220 */ /* 0x000fe20000400000 */
[----:B------:R-:W-:Y:S01]  /*6350*/  FMUL R4, R29, R14 ;  /* 0x0000000e1d047220 */ /* 0x000fe20000400000 */
[----:B------:R-:W-:Y:S01]  /*6360*/  FMUL R26, R3, R26 ;  /* 0x0000001a031a7220 */ /* 0x000fe20000400000 */
[----:B------:R-:W-:Y:S01]  /*6370*/  FADD R37, R37, 1 ;  /* 0x3f80000025257421 */ /* 0x000fe20000000000 */
[----:B------:R-:W-:Y:S01]  /*6380*/  FADD R34, R34, 1 ;  /* 0x3f80000022227421 */ /* 0x000fe20000000000 */
[----:B------:R-:W-:Y:S01]  /*6390*/  FMUL R24, R24, R17 ;  /* 0x0000001118187220 */ /* 0x000fe20000400000 */
[----:B------:R-:W-:Y:S01]  /*63a0*/  FADD R23, R23, 1 ;  /* 0x3f80000017177421 */ /* 0x000fe20000000000 */
[----:B------:R2:W-:Y:S01]  /*63b0*/  FRND R8, R6 ;  /* 0x0000000600087307 */ /* 0x0005e20000201000 */
[----:B0-----:R-:W-:Y:S01]  /*63c0*/  FMUL R5, R3, R4 ;  /* 0x0000000403057220 */ /* 0x001fe20000400000 */
[----:B------:R-:W-:Y:S01]  /*63d0*/  FMUL R4, R31, R38 ;  /* 0x000000261f047220 */ /* 0x000fe20000400000 */
[----:B------:R-:W-:Y:S01]  /*63e0*/  FMUL R34, R34, R11 ;  /* 0x0000000b22227220 */ /* 0x000fe20000400000 */
[C---:B------:R-:W-:Y:S01]  /*63f0*/  FMUL R24, R3.reuse, R24 ;  /* 0x0000001803187220 */ /* 0x040fe20000400000 */
[----:B------:R-:W-:Y:S01]  /*6400*/  FADD R30, R30, 1 ;  /* 0x3f8000001e1e7421 */ /* 0x000fe20000000000 */
[----:B------:R-:W-:Y:S01]  /*6410*/  FADD R28, R28, 1 ;  /* 0x3f8000001c1c7421 */ /* 0x000fe20000000000 */
[C---:B------:R-:W-:Y:S01]  /*6420*/  FMUL R34, R3.reuse, R34 ;  /* 0x0000002203227220 */ /* 0x040fe20000400000 */
[----:B------:R0:W-:Y:S01]  /*6430*/  FRND R9, R5 ;  /* 0x0000000500097307 */ /* 0x0001e20000201000 */
[----:B--2---:R-:W-:Y:S01]  /*6440*/  FMUL R6, R3, R4 ;  /* 0x0000000403067220 */ /* 0x004fe20000400000 */
[----:B------:R-:W-:Y:S01]  /*6450*/  FMUL R4, R33, R40 ;  /* 0x0000002821047220 */ /* 0x000fe20000400000 */
[----:B------:R-:W-:Y:S01]  /*6460*/  FMUL R30, R30, R15 ;  /* 0x0000000f1e1e7220 */ /* 0x000fe20000400000 */
[----:B-1----:R-:W-:Y:S01]  /*6470*/  FSETP.GT.AND P3, PT, R7, -127, PT ;  /* 0xc2fe00000700780b */ /* 0x002fe20003f64000 */
[----:B------:R-:W-:Y:S01]  /*6480*/  FMUL R28, R28, R13 ;  /* 0x0000000d1c1c7220 */ /* 0x000fe20000400000 */
[----:B------:R-:W-:Y:S01]  /*6490*/  FADD R32, R32, 1 ;  /* 0x3f80000020207421 */ /* 0x000fe20000000000 */
[C---:B------:R-:W-:Y:S01]  /*64a0*/  FMUL R30, R3.reuse, R30 ;  /* 0x0000001e031e7220 */ /* 0x040fe20000400000 */
[----:B------:R1:W-:Y:S01]  /*64b0*/  FRND R10, R6 ;  /* 0x00000006000a7307 */ /* 0x0003e20000201000 */
[----:B0-----:R-:W-:Y:S01]  /*64c0*/  FMUL R5, R3, R4 ;  /* 0x0000000403057220 */ /* 0x001fe20000400000 */
[----:B------:R-:W-:Y:S01]  /*64d0*/  FMUL R4, R35, R42 ;  /* 0x0000002a23047220 */ /* 0x000fe20000400000 */
[----:B------:R-:W-:Y:S01]  /*64e0*/  FMUL R28, R3, R28 ;  /* 0x0000001c031c7220 */ /* 0x000fe20000400000 */
[----:B------:R-:W-:Y:S01]  /*64f0*/  FMUL R32, R32, R39 ;  /* 0x0000002720207220 */ /* 0x000fe20000400000 */
[----:B------:R-:W-:Y:S01]  /*6500*/  FADD R0, R0, 1 ;  /* 0x3f80000000007421 */ /* 0x000fe20000000000 */
[----:B------:R-:W-:-:S02]  /*6510*/  FADD R36, R36, 1 ;  /* 0x3f80000024247421 */ /* 0x000fc40000000000 */
[----:B------:R-:W0:Y:S01]  /*6520*/  FRND R26, R26 ;  /* 0x0000001a001a7307 */ /* 0x000e220000201000 */
[----:B-1----:R-:W-:Y:S01]  /*6530*/  FMUL R6, R3, R4 ;  /* 0x0000000403067220 */ /* 0x002fe20000400000 */
[----:B------:R-:W-:Y:S01]  /*6540*/  FMUL R4, R37, R44 ;  /* 0x0000002c25047220 */ /* 0x000fe20000400000 */
[----:B------:R-:W-:Y:S01]  /*6550*/  FMUL R32, R3, R32 ;  /* 0x0000002003207220 */ /* 0x000fe20000400000 */
[----:B------:R-:W-:Y:S01]  /*6560*/  FMUL R0, R0, R43 ;  /* 0x0000002b00007220 */ /* 0x000fe20000400000 */
[----:B------:R-:W-:-:S03]  /*6570*/  FMUL R36, R36, R41 ;  /* 0x0000002924247220 */ /* 0x000fc60000400000 */
[----:B------:R1:W-:Y:S01]  /*6580*/  FRND R11, R5 ;  /* 0x00000005000b7307 */ /* 0x0003e20000201000 */
[C---:B------:R-:W-:Y:S01]  /*6590*/  FMUL R0, R3.reuse, R0 ;  /* 0x0000000003007220 */ /* 0x040fe20000400000 */
[----:B------:R-:W-:-:S06]  /*65a0*/  FMUL R36, R3, R36 ;  /* 0x0000002403247220 */ /* 0x000fcc0000400000 */
[----:B------:R-:W2:Y:S01]  /*65b0*/  FRND R24, R24 ;  /* 0x0000001800187307 */ /* 0x000ea20000201000 */
[----:B-1----:R-:W-:Y:S01]  /*65c0*/  FMUL R5, R3, R4 ;  /* 0x0000000403057220 */ /* 0x002fe20000400000 */
[----:B------:R-:W-:Y:S01]  /*65d0*/  FMUL R4, R23, R16 ;  /* 0x0000001017047220 */ /* 0x000fe20000400000 */
[C---:B0-----:R-:W-:Y:S02]  /*65e0*/  FSETP.GT.AND P2, PT, R26.reuse, -127, PT ;  /* 0xc2fe00001a00780b */ /* 0x041fe40003f44000 */
[----:B------:R-:W-:Y:S01]  /*65f0*/  FSETP.NAN.AND P4, PT, R26, R26, PT ;  /* 0x0000001a1a00720b */ /* 0x000fe20003f88000 */
[----:B------:R-:W-:Y:S02]  /*6600*/  FMUL R4, R3, R4 ;  /* 0x0000000403047220 */ /* 0x000fe40000400000 */
[----:B------:R-:W0:Y:S08]  /*6610*/  FRND R30, R30 ;  /* 0x0000001e001e7307 */ /* 0x000e300000201000 */
[----:B------:R-:W1:Y:S01]  /*6620*/  FRND R4, R4 ;  /* 0x0000000400047307 */ /* 0x000e620000201000 */
[----:B--2---:R-:W-:-:S02]  /*6630*/  FSETP.GT.AND P0, PT, R24, -127, PT ;  /* 0xc2fe00001800780b */ /* 0x004fc40003f04000 */
[----:B------:R-:W-:Y:S02]  /*6640*/  @!P2 FSEL R26, R26, -127, P4 ;  /* 0xc2fe00001a1aa808 */ /* 0x000fe40002000000 */
[C---:B------:R-:W-:Y:S02]  /*6650*/  FSETP.NAN.AND P4, PT, R7.reuse, R7, PT ;  /* 0x000000070700720b */ /* 0x040fe40003f88000 */
[----:B------:R-:W-:Y:S01]  /*6660*/  FSETP.NAN.AND P5, PT, R26, R26, PT ;  /* 0x0000001a1a00720b */ /* 0x000fe20003fa8000 */
[----:B------:R-:W2:Y:S01]  /*6670*/  FRND R28, R28 ;  /* 0x0000001c001c7307 */ /* 0x000ea20000201000 */
[----:B------:R-:W-:Y:S02]  /*6680*/  @!P3 FSEL R7, R7, -127, P4 ;  /* 0xc2fe00000707b808 */ /* 0x000fe40002000000 */
[----:B------:R-:W-:Y:S02]  /*6690*/  FSETP.NAN.AND P4, PT, R24, R24, PT ;  /* 0x000000181800720b */ /* 0x000fe40003f88000 */
[----:B0-----:R-:W-:-:S02]  /*66a0*/  FSETP.GT.AND P3, PT, R30, -127, PT ;  /* 0xc2fe00001e00780b */ /* 0x001fc40003f64000 */
[----:B------:R-:W-:Y:S01]  /*66b0*/  @!P0 FSEL R24, R24, -127, P4 ;  /* 0xc2fe000018188808 */ /* 0x000fe20002000000 */
[----:B------:R-:W0:Y:S01]  /*66c0*/  F2I.S16.TRUNC.NTZ R14, R26 ;  /* 0x0000001a000e7305 */ /* 0x000e22000020e900 */
[C---:B-1----:R-:W-:Y:S02]  /*66d0*/  FSETP.GT.AND P2, PT, R4.reuse, -127, PT ;  /* 0xc2fe00000400780b */ /* 0x042fe40003f44000 */
[----:B------:R-:W-:Y:S02]  /*66e0*/  FSETP.NAN.AND P4, PT, R4, R4, PT ;  /* 0x000000040400720b */ /* 0x000fe40003f88000 */
[----:B------:R-:W-:-:S03]  /*66f0*/  FSETP.GT.AND P0, PT, R9, -127, PT ;  /* 0xc2fe00000900780b */ /* 0x000fc60003f04000 */
[----:B------:R-:W1:Y:S01]  /*6700*/  FRND R34, R34 ;  /* 0x0000002200227307 */ /* 0x000e620000201000 */
[----:B--2---:R-:W-:-:S05]  /*6710*/  FSETP.NAN.AND P6, PT, R28, R28, PT ;  /* 0x0000001c1c00720b */ /* 0x004fca0003fc8000 */
[----:B------:R-:W-:Y:S02]  /*6720*/  @!P2 FSEL R4, R4, -127, P4 ;  /* 0xc2fe00000404a808 */ /* 0x000fe40002000000 */
[----:B------:R-:W-:Y:S01]  /*6730*/  FSETP.NAN.AND P2, PT, R30, R30, PT ;  /* 0x0000001e1e00720b */ /* 0x000fe20003f48000 */
[----:B------:R-:W2:Y:S01]  /*6740*/  F2I.S16.TRUNC.NTZ R15, R7 ;  /* 0x00000007000f7305 */ /* 0x000ea2000020e900 */
[----:B------:R-:W-:Y:S02]  /*6750*/  FSETP.GT.AND P4, PT, R28, -127, PT ;  /* 0xc2fe00001c00780b */ /* 0x000fe40003f84000 */
[----:B------:R-:W-:Y:S02]  /*6760*/  @!P3 FSEL R30, R30, -127, P2 ;  /* 0xc2fe00001e1eb808 */ /* 0x000fe40001000000 */
[C---:B------:R-:W-:Y:S02]  /*6770*/  FSETP.NAN.AND P3, PT, R9.reuse, R9, PT ;  /* 0x000000090900720b */ /* 0x040fe40003f68000 */
[----:B------:R-:W-:Y:S01]  /*6780*/  FSETP.GEU.AND P2, PT, R26, 127, PT ;  /* 0x42fe00001a00780b */ /* 0x000fe20003f4e000 */
[----:B------:R-:W3:Y:S01]  /*6790*/  F2I.S16.TRUNC.NTZ R12, R24 ;  /* 0x00000018000c7305 */ /* 0x000ee2000020e900 */
[----:B------:R-:W-:-:S02]  /*67a0*/  @!P0 FSEL R9, R9, -127, P3 ;  /* 0xc2fe000009098808 */ /* 0x000fc40001800000 */
[C---:B------:R-:W-:Y:S02]  /*67b0*/  FSETP.GEU.AND P0, PT, R7.reuse, 127, PT ;  /* 0x42fe00000700780b */ /* 0x040fe40003f0e000 */
[----:B------:R-:W-:Y:S02]  /*67c0*/  FSETP.GT.AND P3, PT, R8, -127, PT ;  /* 0xc2fe00000800780b */ /* 0x000fe40003f64000 */
[----:B0-----:R-:W-:Y:S01]  /*67d0*/  LOP3.LUT R14, R14, 0xffff, RZ, 0xc0, !PT ;  /* 0x0000ffff0e0e7812 */ /* 0x001fe200078ec0ff */
[----:B------:R-:W0:Y:S01]  /*67e0*/  FRND R32, R32 ;  /* 0x0000002000207307 */ /* 0x000e220000201000 */
[----:B------:R-:W-:Y:S02]  /*67f0*/  @!P4 FSEL R28, R28, -127, P6 ;  /* 0xc2fe00001c1cc808 */ /* 0x000fe40003000000 */
[----:B------:R-:W-:Y:S02]  /*6800*/  FSETP.NAN.AND P4, PT, R7, R7, PT ;  /* 0x000000070700720b */ /* 0x000fe40003f88000 */
[----:B------:R-:W-:-:S02]  /*6810*/  @P2 SEL R14, R14, 0x7f, P5 ;  /* 0x0000007f0e0e2807 */ /* 0x000fc40002800000 */
[----:B-1----:R-:W-:Y:S01]  /*6820*/  FSETP.GT.AND P5, PT, R34, -127, PT ;  /* 0xc2fe00002200780b */ /* 0x002fe20003fa4000 */
[----:B------:R-:W1:Y:S01]  /*6830*/  F2I.S16.TRUNC.NTZ R13, R4 ;  /* 0x00000004000d7305 */ /* 0x000e62000020e900 */
[----:B------:R-:W-:Y:S02]  /*6840*/  FSETP.GEU.AND P2, PT, R24, 127, PT ;  /* 0x42fe00001800780b */ /* 0x000fe40003f4e000 */
[----:B--2---:R-:W-:Y:S02]  /*6850*/  LOP3.LUT R15, R15, 0xffff, RZ, 0xc0, !PT ;  /* 0x0000ffff0f0f7812 */ /* 0x004fe400078ec0ff */
[----:B------:R-:W-:Y:S02]  /*6860*/  FSETP.NAN.AND P6, PT, R8, R8, PT ;  /* 0x000000080800720b */ /* 0x000fe40003fc8000 */
[----:B------:R-:W-:Y:S01]  /*6870*/  @P0 SEL R15, R15, 0x7f, P4 ;  /* 0x0000007f0f0f0807 */ /* 0x000fe20002000000 */
[----:B------:R-:W2:Y:S01]  /*6880*/  F2I.S16.TRUNC.NTZ R17, R30 ;  /* 0x0000001e00117305 */ /* 0x000ea2000020e900 */
[----:B------:R-:W-:-:S02]  /*6890*/  FSETP.GEU.AND P0, PT, R4, 127, PT ;  /* 0x42fe00000400780b */ /* 0x000fc40003f0e000 */
[----:B------:R-:W-:Y:S02]  /*68a0*/  @!P3 FSEL R8, R8, -127, P6 ;  /* 0xc2fe00000808b808 */ /* 0x000fe40003000000 */
[----:B------:R-:W-:Y:S02]  /*68b0*/  FSETP.NAN.AND P3, PT, R24, R24, PT ;  /* 0x000000181800720b */ /* 0x000fe40003f68000 */
[----:B------:R-:W-:Y:S01]  /*68c0*/  FSETP.NAN.AND P6, PT, R34, R34, PT ;  /* 0x000000222200720b */ /* 0x000fe20003fc8000 */
[----:B------:R-:W4:Y:S01]  /*68d0*/  FRND R0, R0 ;  /* 0x0000000000007307 */ /* 0x000f220000201000 */
[----:B------:R-:W-:Y:S02]  /*68e0*/  FSETP.GT.AND P4, PT, R11, -127, PT ;  /* 0xc2fe00000b00780b */ /* 0x000fe40003f84000 */
[----:B---3--:R-:W-:Y:S02]  /*68f0*/  LOP3.LUT R12, R12, 0xffff, RZ, 0xc0, !PT ;  /* 0x0000ffff0c0c7812 */ /* 0x008fe400078ec0ff */
[----:B------:R-:W-:-:S02]  /*6900*/  @!P5 FSEL R34, R34, -127, P6 ;  /* 0xc2fe00002222d808 */ /* 0x000fc40003000000 */
[----:B------:R-:W-:Y:S01]  /*6910*/  @P2 SEL R12, R12, 0x7f, P3 ;  /* 0x0000007f0c0c2807 */ /* 0x000fe20001800000 */
[----:B------:R-:W3:Y:S01]  /*6920*/  F2I.S16.TRUNC.NTZ R18, R9 ;  /* 0x0000000900127305 */ /* 0x000ee2000020e900 */
[----:B------:R-:W-:Y:S02]  /*6930*/  FSETP.NAN.AND P5, PT, R4, R4, PT ;  /* 0x000000040400720b */ /* 0x000fe40003fa8000 */
[----:B0-----:R-:W-:Y:S02]  /*6940*/  FSETP.GT.AND P2, PT, R32, -127, PT ;  /* 0xc2fe00002000780b */ /* 0x001fe40003f44000 */
[----:B------:R-:W-:Y:S02]  /*6950*/  FSETP.GEU.AND P3, PT, R30, 127, PT ;  /* 0x42fe00001e00780b */ /* 0x000fe40003f6e000 */
[----:B-1----:R-:W-:Y:S01]  /*6960*/  LOP3.LUT R13, R13, 0xffff, RZ, 0xc0, !PT ;  /* 0x0000ffff0d0d7812 */ /* 0x002fe200078ec0ff */
[----:B------:R-:W0:Y:S01]  /*6970*/  FRND R5, R5 ;  /* 0x0000000500057307 */ /* 0x000e220000201000 */
[----:B------:R-:W-:-:S02]  /*6980*/  FSETP.NAN.AND P6, PT, R11, R11, PT ;  /* 0x0000000b0b00720b */ /* 0x000fc40003fc8000 */
[----:B------:R-:W-:Y:S02]  /*6990*/  @P0 SEL R13, R13, 0x7f, P5 ;  /* 0x0000007f0d0d0807 */ /* 0x000fe40002800000 */
[----:B------:R-:W-:Y:S02]  /*69a0*/  FSETP.GEU.AND P0, PT, R9, 127, PT ;  /* 0x42fe00000900780b */ /* 0x000fe40003f0e000 */
[----:B------:R-:W-:Y:S01]  /*69b0*/  @!P4 FSEL R11, R11, -127, P6 ;  /* 0xc2fe00000b0bc808 */ /* 0x000fe20003000000 */
[----:B------:R-:W1:Y:S01]  /*69c0*/  F2I.S16.TRUNC.NTZ R7, R28 ;  /* 0x0000001c00077305 */ /* 0x000e62000020e900 */
[----:B------:R-:W-:Y:S02]  /*69d0*/  FSETP.NAN.AND P4, PT, R30, R30, PT ;  /* 0x0000001e1e00720b */ /* 0x000fe40003f88000 */
[----:B------:R-:W-:Y:S02]  /*69e0*/  FSETP.NAN.AND P6, PT, R32, R32, PT ;  /* 0x000000202000720b */ /* 0x000fe40003fc8000 */
[----:B------:R-:W-:-:S02]  /*69f0*/  FSETP.GT.AND P5, PT, R10, -127, PT ;  /* 0xc2fe00000a00780b */ /* 0x000fc40003fa4000 */
[----:B--2---:R-:W-:Y:S01]  /*6a00*/  LOP3.LUT R17, R17, 0xffff, RZ, 0xc0, !PT ;  /* 0x0000ffff11117812 */ /* 0x004fe200078ec0ff */
[----:B------:R-:W2:Y:S01]  /*6a10*/  FRND R36, R36 ;  /* 0x0000002400247307 */ /* 0x000ea20000201000 */
[----:B------:R-:W-:Y:S02]  /*6a20*/  @!P2 FSEL R32, R32, -127, P6 ;  /* 0xc2fe00002020a808 */ /* 0x000fe40003000000 */
[----:B------:R-:W-:Y:S02]  /*6a30*/  @P3 SEL R17, R17, 0x7f, P4 ;  /* 0x0000007f11113807 */ /* 0x000fe40002000000 */
[----:B------:R-:W-:Y:S02]  /*6a40*/  FSETP.NAN.AND P2, PT, R9, R9, PT ;  /* 0x000000090900720b */ /* 0x000fe40003f48000 */
[----:B----4-:R-:W-:Y:S01]  /*6a50*/  FSETP.GT.AND P3, PT, R0, -127, PT ;  /* 0xc2fe00000000780b */ /* 0x010fe20003f64000 */
[----:B------:R-:W4:Y:S01]  /*6a60*/  F2I.S16.TRUNC.NTZ R16, R8 ;  /* 0x0000000800107305 */ /* 0x000f22000020e900 */
[----:B------:R-:W-:-:S02]  /*6a70*/  FSETP.GEU.AND P4, PT, R28, 127, PT ;  /* 0x42fe00001c00780b */ /* 0x000fc40003f8e000 */
[----:B---3--:R-:W-:Y:S02]  /*6a80*/  LOP3.LUT R18, R18, 0xffff, RZ, 0xc0, !PT ;  /* 0x0000ffff12127812 */ /* 0x008fe400078ec0ff */
[----:B------:R-:W-:Y:S02]  /*6a90*/  FSETP.NAN.AND P6, PT, R10, R10, PT ;  /* 0x0000000a0a00720b */ /* 0x000fe40003fc8000 */
[----:B------:R-:W-:Y:S01]  /*6aa0*/  @P0 SEL R18, R18, 0x7f, P2 ;  /* 0x0000007f12120807 */ /* 0x000fe20001000000 */
[----:B------:R-:W3:Y:S01]  /*6ab0*/  FRND R6, R6 ;  /* 0x0000000600067307 */ /* 0x000ee20000201000 */
[----:B0-----:R-:W-:Y:S02]  /*6ac0*/  FSETP.GT.AND P2, PT, R5, -127, PT ;  /* 0xc2fe00000500780b */ /* 0x001fe40003f44000 */
[----:B------:R-:W-:Y:S02]  /*6ad0*/  @!P5 FSEL R10, R10, -127, P6 ;  /* 0xc2fe00000a0ad808 */ /* 0x000fe40003000000 */
[----:B------:R-:W-:-:S02]  /*6ae0*/  FSETP.NAN.AND P5, PT, R28, R28, PT ;  /* 0x0000001c1c00720b */ /* 0x000fc40003fa8000 */
[----:B------:R-:W-:Y:S01]  /*6af0*/  FSETP.NAN.AND P6, PT, R0, R0, PT ;  /* 0x000000000000720b */ /* 0x000fe20003fc8000 */
[----:B------:R-:W0:Y:S01]  /*6b00*/  F2I.S16.TRUNC.NTZ R19, R34 ;  /* 0x0000002200137305 */ /* 0x000e22000020e900 */
[----:B-1----:R-:W-:Y:S02]  /*6b10*/  LOP3.LUT R7, R7, 0xffff, RZ, 0xc0, !PT ;  /* 0x0000ffff07077812 */ /* 0x002fe400078ec0ff */
[----:B------:R-:W-:Y:S02]  /*6b20*/  FSETP.GEU.AND P0, PT, R8, 127, PT ;  /* 0x42fe00000800780b */ /* 0x000fe40003f0e000 */
[----:B------:R-:W-:Y:S02]  /*6b30*/  @!P3 FSEL R0, R0, -127, P6 ;  /* 0xc2fe00000000b808 */ /* 0x000fe40003000000 */
[----:B------:R-:W-:Y:S01]  /*6b40*/  @P4 SEL R7, R7, 0x7f, P5 ;  /* 0x0000007f07074807 */ /* 0x000fe20002800000 */
[----:B------:R-:W1:Y:S01]  /*6b50*/  F2I.S16.TRUNC.NTZ R23, R11 ;  /* 0x0000000b00177305 */ /* 0x000e62000020e900 */
[----:B--2---:R-:W-:-:S02]  /*6b60*/  FSETP.GT.AND P5, PT, R36, -127, PT ;  /* 0xc2fe00002400780b */ /* 0x004fc40003fa4000 */
[C---:B------:R-:W-:Y:S02]  /*6b70*/  FSETP.NAN.AND P6, PT, R5.reuse, R5, PT ;  /* 0x000000050500720b */ /* 0x040fe40003fc8000 */
[----:B------:R-:W-:Y:S02]  /*6b80*/  FSETP.NAN.AND P3, PT, R8, R8, PT ;  /* 0x000000080800720b */ /* 0x000fe40003f68000 */
[----:B------:R-:W-:Y:S01]  /*6b90*/  @!P2 FSEL R5, R5, -127, P6 ;  /* 0xc2fe00000505a808 */ /* 0x000fe20003000000 */
[----:B------:R-:W2:Y:S01]  /*6ba0*/  F2I.S16.TRUNC.NTZ R9, R10 ;  /* 0x0000000a00097305 */ /* 0x000ea2000020e900 */
[----:B------:R-:W-:Y:S02]  /*6bb0*/  FSETP.GEU.AND P2, PT, R34, 127, PT ;  /* 0x42fe00002200780b */ /* 0x000fe40003f4e000 */
[----:B----4-:R-:W-:Y:S02]  /*6bc0*/  LOP3.LUT R16, R16, 0xffff, RZ, 0xc0, !PT ;  /* 0x0000ffff10107812 */ /* 0x010fe400078ec0ff */
[----:B---3--:R-:W-:-:S02]  /*6bd0*/  FSETP.GT.AND P4, PT, R6, -127, PT ;  /* 0xc2fe00000600780b */ /* 0x008fc40003f84000 */
[----:B------:R-:W-:Y:S01]  /*6be0*/  FSETP.NAN.AND P6, PT, R36, R36, PT ;  /* 0x000000242400720b */ /* 0x000fe20003fc8000 */
[----:B------:R-:W3:Y:S01]  /*6bf0*/  F2I.S16.TRUNC.NTZ R24, R0 ;  /* 0x0000000000187305 */ /* 0x000ee2000020e900 */
[----:B------:R-:W-:Y:S02]  /*6c00*/  @P0 SEL R16, R16, 0x7f, P3 ;  /* 0x0000007f10100807 */ /* 0x000fe40001800000 */
[----:B------:R-:W-:Y:S02]  /*6c10*/  FSETP.GEU.AND P0, PT, R11, 127, PT ;  /* 0x42fe00000b00780b */ /* 0x000fe40003f0e000 */
[----:B------:R-:W-:Y:S02]  /*6c20*/  @!P5 FSEL R36, R36, -127, P6 ;  /* 0xc2fe00002424d808 */ /* 0x000fe40003000000 */
[----:B------:R-:W-:Y:S01]  /*6c30*/  FSETP.NAN.AND P6, PT, R34, R34, PT ;  /* 0x000000222200720b */ /* 0x000fe20003fc8000 */
[----:B------:R-:W4:Y:S01]  /*6c40*/  F2I.S16.TRUNC.NTZ R4, R32 ;  /* 0x0000002000047305 */ /* 0x000f22000020e900 */
[----:B0-----:R-:W-:-:S02]  /*6c50*/  LOP3.LUT R19, R19, 0xffff, RZ, 0xc0, !PT ;  /* 0x0000ffff13137812 */ /* 0x001fc400078ec0ff */
[----:B------:R-:W-:Y:S02]  /*6c60*/  FSETP.NAN.AND P3, PT, R6, R6, PT ;  /* 0x000000060600720b */ /* 0x000fe40003f68000 */
[----:B------:R-:W-:Y:S02]  /*6c70*/  @P2 SEL R19, R19, 0x7f, P6 ;  /* 0x0000007f13132807 */ /* 0x000fe40003000000 */
[----:B------:R-:W-:Y:S01]  /*6c80*/  FSETP.GEU.AND P2, PT, R10, 127, PT ;  /* 0x42fe00000a00780b */ /* 0x000fe20003f4e000 */
[----:B------:R-:W-:Y:S01]  /*6c90*/  F2I.S16.TRUNC.NTZ R25, R5 ;  /* 0x0000000500197305 */ /* 0x000fe2000020e900 */
[----:B------:R-:W-:Y:S02]  /*6ca0*/  FSETP.NAN.AND P5, PT, R11, R11, PT ;  /* 0x0000000b0b00720b */ /* 0x000fe40003fa8000 */
[----:B-1----:R-:W-:Y:S02]  /*6cb0*/  LOP3.LUT R8, R23, 0xffff, RZ, 0xc0, !PT ;  /* 0x0000ffff17087812 */ /* 0x002fe400078ec0ff */
[----:B------:R-:W-:-:S02]  /*6cc0*/  @!P4 FSEL R6, R6, -127, P3 ;  /* 0xc2fe00000606c808 */ /* 0x000fc40001800000 */
[----:B------:R-:W-:Y:S01]  /*6cd0*/  @P0 SEL R8, R8, 0x7f, P5 ;  /* 0x0000007f08080807 */ /* 0x000fe20002800000 */
[----:B------:R-:W-:Y:S01]  /*6ce0*/  F2I.S16.TRUNC.NTZ R11, R36 ;  /* 0x00000024000b7305 */ /* 0x000fe2000020e900 */
[C---:B------:R-:W-:Y:S02]  /*6cf0*/  FSETP.GEU.AND P0, PT, R0.reuse, 127, PT ;  /* 0x42fe00000000780b */ /* 0x040fe40003f0e000 */
[----:B------:R-:W-:Y:S02]  /*6d00*/  FSETP.NAN.AND P5, PT, R0, R0, PT ;  /* 0x000000000000720b */ /* 0x000fe40003fa8000 */
[----:B------:R-:W-:Y:S02]  /*6d10*/  FSETP.NAN.AND P6, PT, R10, R10, PT ;  /* 0x0000000a0a00720b */ /* 0x000fe40003fc8000 */
[----:B--2---:R-:W-:Y:S01]  /*6d20*/  LOP3.LUT R9, R9, 0xffff, RZ, 0xc0, !PT ;  /* 0x0000ffff09097812 */ /* 0x004fe200078ec0ff */
[----:B------:R-:W0:Y:S01]  /*6d30*/  F2I.S16.TRUNC.NTZ R0, R6 ;  /* 0x0000000600007305 */ /* 0x000e22000020e900 */
[----:B------:R-:W-:-:S02]  /*6d40*/  FSETP.GEU.AND P3, PT, R32, 127, PT ;  /* 0x42fe00002000780b */ /* 0x000fc40003f6e000 */
[----:B------:R-:W-:Y:S02]  /*6d50*/  @P2 SEL R9, R9, 0x7f, P6 ;  /* 0x0000007f09092807 */ /* 0x000fe40003000000 */
[----:B------:R-:W-:Y:S02]  /*6d60*/  FSETP.GEU.AND P2, PT, R6, 127, PT ;  /* 0x42fe00000600780b */ /* 0x000fe40003f4e000 */
[----:B---3--:R-:W-:Y:S02]  /*6d70*/  LOP3.LUT R24, R24, 0xffff, RZ, 0xc0, !PT ;  /* 0x0000ffff18187812 */ /* 0x008fe400078ec0ff */
[----:B------:R-:W-:Y:S02]  /*6d80*/  FSETP.NAN.AND P4, PT, R32, R32, PT ;  /* 0x000000202000720b */ /* 0x000fe40003f88000 */
[----:B----4-:R-:W-:Y:S02]  /*6d90*/  LOP3.LUT R4, R4, 0xffff, RZ, 0xc0, !PT ;  /* 0x0000ffff04047812 */ /* 0x010fe400078ec0ff */
[----:B------:R-:W-:-:S02]  /*6da0*/  @P0 SEL R24, R24, 0x7f, P5 ;  /* 0x0000007f18180807 */ /* 0x000fc40002800000 */
[----:B------:R-:W-:Y:S02]  /*6db0*/  @P3 SEL R4, R4, 0x7f, P4 ;  /* 0x0000007f04043807 */ /* 0x000fe40002000000 */
[----:B------:R-:W-:Y:S02]  /*6dc0*/  FSETP.NAN.AND P0, PT, R6, R6, PT ;  /* 0x000000060600720b */ /* 0x000fe40003f08000 */
[----:B0-----:R-:W-:Y:S02]  /*6dd0*/  LOP3.LUT R0, R0, 0xffff, RZ, 0xc0, !PT ;  /* 0x0000ffff00007812 */ /* 0x001fe400078ec0ff */
[----:B------:R-:W-:Y:S02]  /*6de0*/  PRMT R9, R9, 0x3340, R4 ;  /* 0x0000334009097816 */ /* 0x000fe40000000004 */
[----:B------:R-:W-:Y:S02]  /*6df0*/  @P2 SEL R0, R0, 0x7f, P0 ;  /* 0x0000007f00002807 */ /* 0x000fe40000000000 */
[----:B------:R-:W-:-:S02]  /*6e00*/  FSETP.GEU.AND P3, PT, R5, 127, PT ;  /* 0x42fe00000500780b */ /* 0x000fc40003f6e000 */
[----:B------:R-:W-:Y:S02]  /*6e10*/  FSETP.GEU.AND P6, PT, R36, 127, PT ;  /* 0x42fe00002400780b */ /* 0x000fe40003fce000 */
[C---:B------:R-:W-:Y:S02]  /*6e20*/  IADD3 R4, P0, R22.reuse, c[0x0][0x1a0], RZ ;  /* 0x0000680016047a10 */ /* 0x040fe40007f1e0ff */
[----:B------:R-:W-:Y:S02]  /*6e30*/  FSETP.NAN.AND P4, PT, R5, R5, PT ;  /* 0x000000050500720b */ /* 0x000fe40003f88000 */
[----:B------:R-:W-:Y:S02]  /*6e40*/  LEA.HI.X.SX32 R5, R22, c[0x0][0x1a4], 0x1, P0 ;  /* 0x0000690016057a11 */ /* 0x000fe400000f0eff */
[----:B------:R-:W-:Y:S02]  /*6e50*/  IADD3 R21, P0, R21, 0x1000, RZ ;  /* 0x0000100015157810 */ /* 0x000fe40007f1e0ff */
[----:B------:R-:W-:-:S02]  /*6e60*/  FSETP.NAN.AND P5, PT, R36, R36, PT ;  /* 0x000000242400720b */ /* 0x000fc40003fa8000 */
[----:B------:R-:W-:Y:S02]  /*6e70*/  LOP3.LUT R25, R25, 0xffff, RZ, 0xc0, !PT ;  /* 0x0000ffff19197812 */ /* 0x000fe400078ec0ff */
[----:B------:R-:W-:Y:S02]  /*6e80*/  LOP3.LUT R11, R11, 0xffff, RZ, 0xc0, !PT ;  /* 0x0000ffff0b0b7812 */ /* 0x000fe400078ec0ff */
[----:B------:R-:W-:Y:S02]  /*6e90*/  IADD3.X R20, RZ, R20, RZ, P0, !PT ;  /* 0x00000014ff147210 */ /* 0x000fe400007fe4ff */
[----:B------:R-:W-:Y:S02]  /*6ea0*/  ISETP.GE.U32.AND P0, PT, R21, 0x2000, PT ;  /* 0x000020001500780c */ /* 0x000fe40003f06070 */
[----:B------:R-:W-:Y:S02]  /*6eb0*/  @P3 SEL R25, R25, 0x7f, P4 ;  /* 0x0000007f19193807 */ /* 0x000fe40002000000 */
[----:B------:R-:W-:-:S02]  /*6ec0*/  @P6 SEL R11, R11, 0x7f, P5 ;  /* 0x0000007f0b0b6807 */ /* 0x000fc40002800000 */
[----:B------:R-:W-:Y:S02]  /*6ed0*/  ISETP.GE.U32.AND.EX P0, PT, R20, RZ, PT, P0 ;  /* 0x000000ff1400720c */ /* 0x000fe40003f06100 */
[----:B------:R-:W-:Y:S02]  /*6ee0*/  PRMT R14, R15, 0x3340, R14 ;  /* 0x000033400f0e7816 */ /* 0x000fe4000000000e */
[----:B------:R-:W-:Y:S02]  /*6ef0*/  PRMT R13, R13, 0x3340, R12 ;  /* 0x000033400d0d7816 */ /* 0x000fe4000000000c */
[----:B------:R-:W-:Y:S02]  /*6f00*/  PRMT R17, R18, 0x3340, R17 ;  /* 0x0000334012117816 */ /* 0x000fe40000000011 */
[----:B------:R-:W-:Y:S02]  /*6f10*/  PRMT R16, R16, 0x3340, R7 ;  /* 0x0000334010107816 */ /* 0x000fe40000000007 */
[----:B------:R-:W-:-:S02]  /*6f20*/  PRMT R8, R8, 0x3340, R19 ;  /* 0x0000334008087816 */ /* 0x000fc40000000013 */
[----:B------:R-:W-:Y:S02]  /*6f30*/  PRMT R24, R25, 0x3340, R24 ;  /* 0x0000334019187816 */ /* 0x000fe40000000018 */
[----:B------:R-:W-:Y:S02]  /*6f40*/  PRMT R11, R0, 0x3340, R11 ;  /* 0x00003340000b7816 */ /* 0x000fe4000000000b */
[----:B------:R-:W-:Y:S02]  /*6f50*/  PRMT R12, R13, 0x5410, R14 ;  /* 0x000054100d0c7816 */ /* 0x000fe4000000000e */
[----:B------:R-:W-:Y:S02]  /*6f60*/  PRMT R13, R16, 0x5410, R17 ;  /* 0x00005410100d7816 */ /* 0x000fe40000000011 */
[----:B------:R-:W-:Y:S02]  /*6f70*/  PRMT R14, R9, 0x5410, R8 ;  /* 0x00005410090e7816 */ /* 0x000fe40000000008 */
[----:B------:R-:W-:-:S05]  /*6f80*/  PRMT R15, R11, 0x5410, R24 ;  /* 0x000054100b0f7816 */ /* 0x000fca0000000018 */
[----:B------:R0:W-:Y:S01]  /*6f90*/  @!P1 STG.E.128 [R4.64], R12 ;  /* 0x0000000c04009986 */ /* 0x0001e2000c101d04 */
[----:B------:R-:W-:Y:S05]  /*6fa0*/  @P0 EXIT ;  /* 0x000000000000094d */ /* 0x000fea0003800000 */
[----:B------:R-:W-:Y:S05]  /*6fb0*/  BRA `(.L_x_95) ;  /* 0xffffd69000007947 */ /* 0x000fea000383ffff */
.L_x_96:
[----:B------:R-:W-:-:S00]  /*6fc0*/  BRA `(.L_x_96) ;  /* 0xfffffff000007947 */ /* 0x000fc0000383ffff */
[----:B------:R-:W-:-:S00]  /*6fd0*/  NOP ;  /* 0x0000000000007918 */ /* 0x000fc00000000000 */
        /* <DEDUP_REMOVED lines=10> */
.L_x_97:


//--------------------- .nv.global.init           --------------------------
	.section	.nv.global.init,"aw",@progbits
.nv.global.init:
	.type		_$_str,@object
	.size		_$_str,(.L_0 - _$_str)
_$_str:
        /*0000*/ 	.byte	0x5f, 0x5f, 0x43, 0x55, 0x44, 0x41, 0x5f, 0x46, 0x54, 0x5a, 0x00
.L_0:


//--------------------- .nv.shared.triton_red_fused__to_copy_add_amax_amin_clamp_gelu_mul_reciprocal_17 --------------------------
	.section	.nv.shared.triton_red_fused__to_copy_add_amax_amin_clamp_gelu_mul_reciprocal_17,"aw",@nobits
	.sectionflags	@""
	.align	16
